//
// Generated by NVIDIA NVVM Compiler
//
// Compiler Build ID: CL-36424714
// Cuda compilation tools, release 13.0, V13.0.88
// Based on NVVM 20.0.0
//

.version 9.0
.target sm_100
.address_size 64

	// .globl	_Z9matrixMulPKfS0_Pfiiiff
// _ZZ9matrixMulPKfS0_PfiiiffE4subA has been demoted
// _ZZ9matrixMulPKfS0_PfiiiffE4subB has been demoted

.visible .entry _Z9matrixMulPKfS0_Pfiiiff(
	.param .u64 .ptr .align 1 _Z9matrixMulPKfS0_Pfiiiff_param_0,
	.param .u64 .ptr .align 1 _Z9matrixMulPKfS0_Pfiiiff_param_1,
	.param .u64 .ptr .align 1 _Z9matrixMulPKfS0_Pfiiiff_param_2,
	.param .u32 _Z9matrixMulPKfS0_Pfiiiff_param_3,
	.param .u32 _Z9matrixMulPKfS0_Pfiiiff_param_4,
	.param .u32 _Z9matrixMulPKfS0_Pfiiiff_param_5,
	.param .f32 _Z9matrixMulPKfS0_Pfiiiff_param_6,
	.param .f32 _Z9matrixMulPKfS0_Pfiiiff_param_7
)
{
	.reg .pred 	%p<3>;
	.reg .b32 	%r<69>;
	.reg .b32 	%f<1103>;
	.reg .b64 	%rd<42>;
	// demoted variable
	.shared .align 4 .b8 _ZZ9matrixMulPKfS0_PfiiiffE4subA[4096];
	// demoted variable
	.shared .align 4 .b8 _ZZ9matrixMulPKfS0_PfiiiffE4subB[4096];
	ld.param.u64 	%rd7, [_Z9matrixMulPKfS0_Pfiiiff_param_0];
	ld.param.u64 	%rd8, [_Z9matrixMulPKfS0_Pfiiiff_param_1];
	ld.param.u32 	%r16, [_Z9matrixMulPKfS0_Pfiiiff_param_5];
	mov.u32 	%r17, %ctaid.x;
	mov.u32 	%r18, %ntid.x;
	mul.lo.s32 	%r19, %r17, %r18;
	mul.wide.u32 	%rd1, %r19, 8;
	mov.u32 	%r20, %ctaid.y;
	mov.u32 	%r21, %ntid.y;
	mul.lo.s32 	%r22, %r21, %r20;
	shl.b32 	%r1, %r22, 3;
	mov.u32 	%r23, %tid.y;
	mov.u32 	%r24, %tid.x;
	mad.lo.s32 	%r2, %r23, %r21, %r24;
	shr.u32 	%r3, %r2, 5;
	shr.u32 	%r25, %r2, 4;
	and.b32  	%r26, %r25, 262140;
	and.b32  	%r27, %r2, 3;
	or.b32  	%r28, %r26, %r27;
	shl.b32 	%r4, %r28, 3;
	shl.b32 	%r29, %r2, 1;
	and.b32  	%r5, %r29, 120;
	setp.lt.s32 	%p1, %r16, 1;
	mov.f32 	%f1039, 0f00000000;
	mov.f32 	%f1040, %f1039;
	mov.f32 	%f1041, %f1039;
	mov.f32 	%f1042, %f1039;
	mov.f32 	%f1043, %f1039;
	mov.f32 	%f1044, %f1039;
	mov.f32 	%f1045, %f1039;
	mov.f32 	%f1046, %f1039;
	mov.f32 	%f1047, %f1039;
	mov.f32 	%f1048, %f1039;
	mov.f32 	%f1049, %f1039;
	mov.f32 	%f1050, %f1039;
	mov.f32 	%f1051, %f1039;
	mov.f32 	%f1052, %f1039;
	mov.f32 	%f1053, %f1039;
	mov.f32 	%f1054, %f1039;
	mov.f32 	%f1055, %f1039;
	mov.f32 	%f1056, %f1039;
	mov.f32 	%f1057, %f1039;
	mov.f32 	%f1058, %f1039;
	mov.f32 	%f1059, %f1039;
	mov.f32 	%f1060, %f1039;
	mov.f32 	%f1061, %f1039;
	mov.f32 	%f1062, %f1039;
	mov.f32 	%f1063, %f1039;
	mov.f32 	%f1064, %f1039;
	mov.f32 	%f1065, %f1039;
	mov.f32 	%f1066, %f1039;
	mov.f32 	%f1067, %f1039;
	mov.f32 	%f1068, %f1039;
	mov.f32 	%f1069, %f1039;
	mov.f32 	%f1070, %f1039;
	mov.f32 	%f1071, %f1039;
	mov.f32 	%f1072, %f1039;
	mov.f32 	%f1073, %f1039;
	mov.f32 	%f1074, %f1039;
	mov.f32 	%f1075, %f1039;
	mov.f32 	%f1076, %f1039;
	mov.f32 	%f1077, %f1039;
	mov.f32 	%f1078, %f1039;
	mov.f32 	%f1079, %f1039;
	mov.f32 	%f1080, %f1039;
	mov.f32 	%f1081, %f1039;
	mov.f32 	%f1082, %f1039;
	mov.f32 	%f1083, %f1039;
	mov.f32 	%f1084, %f1039;
	mov.f32 	%f1085, %f1039;
	mov.f32 	%f1086, %f1039;
	mov.f32 	%f1087, %f1039;
	mov.f32 	%f1088, %f1039;
	mov.f32 	%f1089, %f1039;
	mov.f32 	%f1090, %f1039;
	mov.f32 	%f1091, %f1039;
	mov.f32 	%f1092, %f1039;
	mov.f32 	%f1093, %f1039;
	mov.f32 	%f1094, %f1039;
	mov.f32 	%f1095, %f1039;
	mov.f32 	%f1096, %f1039;
	mov.f32 	%f1097, %f1039;
	mov.f32 	%f1098, %f1039;
	mov.f32 	%f1099, %f1039;
	mov.f32 	%f1100, %f1039;
	mov.f32 	%f1101, %f1039;
	mov.f32 	%f1102, %f1039;
	@%p1 bra 	$L__BB0_3;
	ld.param.u32 	%r65, [_Z9matrixMulPKfS0_Pfiiiff_param_4];
	shl.b32 	%r31, %r2, 2;
	and.b32  	%r32, %r31, 124;
	and.b32  	%r33, %r31, 4;
	shr.u32 	%r34, %r2, 1;
	mul.lo.s32 	%r35, %r65, %r3;
	cvt.s64.s32 	%rd10, %r35;
	add.s32 	%r36, %r32, %r1;
	cvt.u64.u32 	%rd11, %r36;
	add.s64 	%rd2, %rd11, %rd10;
	mul.lo.s32 	%r37, %r16, %r34;
	cvt.u64.u32 	%rd12, %r37;
	cvt.u64.u32 	%rd13, %r33;
	shl.b32 	%r38, %r2, 4;
	mov.u32 	%r39, _ZZ9matrixMulPKfS0_PfiiiffE4subB;
	add.s32 	%r6, %r39, %r38;
	shl.b32 	%r40, %r2, 9;
	and.b32  	%r41, %r40, 512;
	add.s32 	%r42, %r41, %r34;
	shl.b32 	%r43, %r42, 2;
	mov.u32 	%r44, _ZZ9matrixMulPKfS0_PfiiiffE4subA;
	add.s32 	%r7, %r44, %r43;
	shl.b32 	%r45, %r4, 2;
	add.s32 	%r8, %r44, %r45;
	shl.b32 	%r46, %r5, 2;
	add.s32 	%r9, %r39, %r46;
	cvt.s64.s32 	%rd14, %r16;
	mad.lo.s64 	%rd15, %rd1, %rd14, %rd13;
	add.s64 	%rd16, %rd15, %rd12;
	shl.b64 	%rd17, %rd16, 2;
	cvta.to.global.u64 	%rd18, %rd7;
	add.s64 	%rd41, %rd18, %rd17;
	shl.b32 	%r10, %r65, 3;
	cvta.to.global.u64 	%rd4, %rd8;
	mov.f32 	%f1039, 0f00000000;
	mov.b32 	%r67, 0;
	mov.u32 	%r68, %r67;
$L__BB0_2:
	cvt.s64.s32 	%rd19, %r67;
	add.s64 	%rd20, %rd2, %rd19;
	shl.b64 	%rd21, %rd20, 2;
	add.s64 	%rd22, %rd4, %rd21;
	ld.global.v4.f32 	{%f197, %f198, %f199, %f200}, [%rd22];
	ld.global.v4.f32 	{%f201, %f202, %f203, %f204}, [%rd41];
	st.shared.v4.f32 	[%r6], {%f197, %f198, %f199, %f200};
	st.shared.f32 	[%r7], %f201;
	st.shared.f32 	[%r7+512], %f202;
	st.shared.f32 	[%r7+1024], %f203;
	st.shared.f32 	[%r7+1536], %f204;
	bar.sync 	0;
	ld.shared.v4.f32 	{%f205, %f206, %f207, %f208}, [%r8];
	ld.shared.v4.f32 	{%f209, %f210, %f211, %f212}, [%r8+16];
	ld.shared.v4.f32 	{%f213, %f214, %f215, %f216}, [%r9];
	ld.shared.v4.f32 	{%f217, %f218, %f219, %f220}, [%r9+16];
	fma.rn.f32 	%f221, %f205, %f213, %f1086;
	fma.rn.f32 	%f222, %f205, %f214, %f1085;
	fma.rn.f32 	%f223, %f205, %f215, %f1084;
	fma.rn.f32 	%f224, %f205, %f216, %f1083;
	fma.rn.f32 	%f225, %f206, %f213, %f1078;
	fma.rn.f32 	%f226, %f206, %f214, %f1077;
	fma.rn.f32 	%f227, %f206, %f215, %f1076;
	fma.rn.f32 	%f228, %f206, %f216, %f1075;
	fma.rn.f32 	%f229, %f207, %f213, %f1070;
	fma.rn.f32 	%f230, %f207, %f214, %f1069;
	fma.rn.f32 	%f231, %f207, %f215, %f1068;
	fma.rn.f32 	%f232, %f207, %f216, %f1067;
	fma.rn.f32 	%f233, %f208, %f213, %f1062;
	fma.rn.f32 	%f234, %f208, %f214, %f1061;
	fma.rn.f32 	%f235, %f208, %f215, %f1060;
	fma.rn.f32 	%f236, %f208, %f216, %f1059;
	fma.rn.f32 	%f237, %f205, %f217, %f1082;
	fma.rn.f32 	%f238, %f205, %f218, %f1081;
	fma.rn.f32 	%f239, %f205, %f219, %f1080;
	fma.rn.f32 	%f240, %f205, %f220, %f1079;
	fma.rn.f32 	%f241, %f206, %f217, %f1074;
	fma.rn.f32 	%f242, %f206, %f218, %f1073;
	fma.rn.f32 	%f243, %f206, %f219, %f1072;
	fma.rn.f32 	%f244, %f206, %f220, %f1071;
	fma.rn.f32 	%f245, %f207, %f217, %f1066;
	fma.rn.f32 	%f246, %f207, %f218, %f1065;
	fma.rn.f32 	%f247, %f207, %f219, %f1064;
	fma.rn.f32 	%f248, %f207, %f220, %f1063;
	fma.rn.f32 	%f249, %f208, %f217, %f1058;
	fma.rn.f32 	%f250, %f208, %f218, %f1057;
	fma.rn.f32 	%f251, %f208, %f219, %f1056;
	fma.rn.f32 	%f252, %f208, %f220, %f1055;
	fma.rn.f32 	%f253, %f209, %f213, %f1054;
	fma.rn.f32 	%f254, %f209, %f214, %f1053;
	fma.rn.f32 	%f255, %f209, %f215, %f1052;
	fma.rn.f32 	%f256, %f209, %f216, %f1051;
	fma.rn.f32 	%f257, %f210, %f213, %f1046;
	fma.rn.f32 	%f258, %f210, %f214, %f1045;
	fma.rn.f32 	%f259, %f210, %f215, %f1044;
	fma.rn.f32 	%f260, %f210, %f216, %f1043;
	fma.rn.f32 	%f261, %f211, %f213, %f1087;
	fma.rn.f32 	%f262, %f211, %f214, %f1088;
	fma.rn.f32 	%f263, %f211, %f215, %f1089;
	fma.rn.f32 	%f264, %f211, %f216, %f1090;
	fma.rn.f32 	%f265, %f212, %f213, %f1095;
	fma.rn.f32 	%f266, %f212, %f214, %f1096;
	fma.rn.f32 	%f267, %f212, %f215, %f1097;
	fma.rn.f32 	%f268, %f212, %f216, %f1098;
	fma.rn.f32 	%f269, %f209, %f217, %f1050;
	fma.rn.f32 	%f270, %f209, %f218, %f1049;
	fma.rn.f32 	%f271, %f209, %f219, %f1048;
	fma.rn.f32 	%f272, %f209, %f220, %f1047;
	fma.rn.f32 	%f273, %f210, %f217, %f1042;
	fma.rn.f32 	%f274, %f210, %f218, %f1041;
	fma.rn.f32 	%f275, %f210, %f219, %f1040;
	fma.rn.f32 	%f276, %f210, %f220, %f1039;
	fma.rn.f32 	%f277, %f211, %f217, %f1091;
	fma.rn.f32 	%f278, %f211, %f218, %f1092;
	fma.rn.f32 	%f279, %f211, %f219, %f1093;
	fma.rn.f32 	%f280, %f211, %f220, %f1094;
	fma.rn.f32 	%f281, %f212, %f217, %f1099;
	fma.rn.f32 	%f282, %f212, %f218, %f1100;
	fma.rn.f32 	%f283, %f212, %f219, %f1101;
	fma.rn.f32 	%f284, %f212, %f220, %f1102;
	ld.shared.v4.f32 	{%f285, %f286, %f287, %f288}, [%r8+512];
	ld.shared.v4.f32 	{%f289, %f290, %f291, %f292}, [%r8+528];
	ld.shared.v4.f32 	{%f293, %f294, %f295, %f296}, [%r9+512];
	ld.shared.v4.f32 	{%f297, %f298, %f299, %f300}, [%r9+528];
	fma.rn.f32 	%f301, %f285, %f293, %f221;
	fma.rn.f32 	%f302, %f285, %f294, %f222;
	fma.rn.f32 	%f303, %f285, %f295, %f223;
	fma.rn.f32 	%f304, %f285, %f296, %f224;
	fma.rn.f32 	%f305, %f286, %f293, %f225;
	fma.rn.f32 	%f306, %f286, %f294, %f226;
	fma.rn.f32 	%f307, %f286, %f295, %f227;
	fma.rn.f32 	%f308, %f286, %f296, %f228;
	fma.rn.f32 	%f309, %f287, %f293, %f229;
	fma.rn.f32 	%f310, %f287, %f294, %f230;
	fma.rn.f32 	%f311, %f287, %f295, %f231;
	fma.rn.f32 	%f312, %f287, %f296, %f232;
	fma.rn.f32 	%f313, %f288, %f293, %f233;
	fma.rn.f32 	%f314, %f288, %f294, %f234;
	fma.rn.f32 	%f315, %f288, %f295, %f235;
	fma.rn.f32 	%f316, %f288, %f296, %f236;
	fma.rn.f32 	%f317, %f285, %f297, %f237;
	fma.rn.f32 	%f318, %f285, %f298, %f238;
	fma.rn.f32 	%f319, %f285, %f299, %f239;
	fma.rn.f32 	%f320, %f285, %f300, %f240;
	fma.rn.f32 	%f321, %f286, %f297, %f241;
	fma.rn.f32 	%f322, %f286, %f298, %f242;
	fma.rn.f32 	%f323, %f286, %f299, %f243;
	fma.rn.f32 	%f324, %f286, %f300, %f244;
	fma.rn.f32 	%f325, %f287, %f297, %f245;
	fma.rn.f32 	%f326, %f287, %f298, %f246;
	fma.rn.f32 	%f327, %f287, %f299, %f247;
	fma.rn.f32 	%f328, %f287, %f300, %f248;
	fma.rn.f32 	%f329, %f288, %f297, %f249;
	fma.rn.f32 	%f330, %f288, %f298, %f250;
	fma.rn.f32 	%f331, %f288, %f299, %f251;
	fma.rn.f32 	%f332, %f288, %f300, %f252;
	fma.rn.f32 	%f333, %f289, %f293, %f253;
	fma.rn.f32 	%f334, %f289, %f294, %f254;
	fma.rn.f32 	%f335, %f289, %f295, %f255;
	fma.rn.f32 	%f336, %f289, %f296, %f256;
	fma.rn.f32 	%f337, %f290, %f293, %f257;
	fma.rn.f32 	%f338, %f290, %f294, %f258;
	fma.rn.f32 	%f339, %f290, %f295, %f259;
	fma.rn.f32 	%f340, %f290, %f296, %f260;
	fma.rn.f32 	%f341, %f291, %f293, %f261;
	fma.rn.f32 	%f342, %f291, %f294, %f262;
	fma.rn.f32 	%f343, %f291, %f295, %f263;
	fma.rn.f32 	%f344, %f291, %f296, %f264;
	fma.rn.f32 	%f345, %f292, %f293, %f265;
	fma.rn.f32 	%f346, %f292, %f294, %f266;
	fma.rn.f32 	%f347, %f292, %f295, %f267;
	fma.rn.f32 	%f348, %f292, %f296, %f268;
	fma.rn.f32 	%f349, %f289, %f297, %f269;
	fma.rn.f32 	%f350, %f289, %f298, %f270;
	fma.rn.f32 	%f351, %f289, %f299, %f271;
	fma.rn.f32 	%f352, %f289, %f300, %f272;
	fma.rn.f32 	%f353, %f290, %f297, %f273;
	fma.rn.f32 	%f354, %f290, %f298, %f274;
	fma.rn.f32 	%f355, %f290, %f299, %f275;
	fma.rn.f32 	%f356, %f290, %f300, %f276;
	fma.rn.f32 	%f357, %f291, %f297, %f277;
	fma.rn.f32 	%f358, %f291, %f298, %f278;
	fma.rn.f32 	%f359, %f291, %f299, %f279;
	fma.rn.f32 	%f360, %f291, %f300, %f280;
	fma.rn.f32 	%f361, %f292, %f297, %f281;
	fma.rn.f32 	%f362, %f292, %f298, %f282;
	fma.rn.f32 	%f363, %f292, %f299, %f283;
	fma.rn.f32 	%f364, %f292, %f300, %f284;
	ld.shared.v4.f32 	{%f365, %f366, %f367, %f368}, [%r8+1024];
	ld.shared.v4.f32 	{%f369, %f370, %f371, %f372}, [%r8+1040];
	ld.shared.v4.f32 	{%f373, %f374, %f375, %f376}, [%r9+1024];
	ld.shared.v4.f32 	{%f377, %f378, %f379, %f380}, [%r9+1040];
	fma.rn.f32 	%f381, %f365, %f373, %f301;
	fma.rn.f32 	%f382, %f365, %f374, %f302;
	fma.rn.f32 	%f383, %f365, %f375, %f303;
	fma.rn.f32 	%f384, %f365, %f376, %f304;
	fma.rn.f32 	%f385, %f366, %f373, %f305;
	fma.rn.f32 	%f386, %f366, %f374, %f306;
	fma.rn.f32 	%f387, %f366, %f375, %f307;
	fma.rn.f32 	%f388, %f366, %f376, %f308;
	fma.rn.f32 	%f389, %f367, %f373, %f309;
	fma.rn.f32 	%f390, %f367, %f374, %f310;
	fma.rn.f32 	%f391, %f367, %f375, %f311;
	fma.rn.f32 	%f392, %f367, %f376, %f312;
	fma.rn.f32 	%f393, %f368, %f373, %f313;
	fma.rn.f32 	%f394, %f368, %f374, %f314;
	fma.rn.f32 	%f395, %f368, %f375, %f315;
	fma.rn.f32 	%f396, %f368, %f376, %f316;
	fma.rn.f32 	%f397, %f365, %f377, %f317;
	fma.rn.f32 	%f398, %f365, %f378, %f318;
	fma.rn.f32 	%f399, %f365, %f379, %f319;
	fma.rn.f32 	%f400, %f365, %f380, %f320;
	fma.rn.f32 	%f401, %f366, %f377, %f321;
	fma.rn.f32 	%f402, %f366, %f378, %f322;
	fma.rn.f32 	%f403, %f366, %f379, %f323;
	fma.rn.f32 	%f404, %f366, %f380, %f324;
	fma.rn.f32 	%f405, %f367, %f377, %f325;
	fma.rn.f32 	%f406, %f367, %f378, %f326;
	fma.rn.f32 	%f407, %f367, %f379, %f327;
	fma.rn.f32 	%f408, %f367, %f380, %f328;
	fma.rn.f32 	%f409, %f368, %f377, %f329;
	fma.rn.f32 	%f410, %f368, %f378, %f330;
	fma.rn.f32 	%f411, %f368, %f379, %f331;
	fma.rn.f32 	%f412, %f368, %f380, %f332;
	fma.rn.f32 	%f413, %f369, %f373, %f333;
	fma.rn.f32 	%f414, %f369, %f374, %f334;
	fma.rn.f32 	%f415, %f369, %f375, %f335;
	fma.rn.f32 	%f416, %f369, %f376, %f336;
	fma.rn.f32 	%f417, %f370, %f373, %f337;
	fma.rn.f32 	%f418, %f370, %f374, %f338;
	fma.rn.f32 	%f419, %f370, %f375, %f339;
	fma.rn.f32 	%f420, %f370, %f376, %f340;
	fma.rn.f32 	%f421, %f371, %f373, %f341;
	fma.rn.f32 	%f422, %f371, %f374, %f342;
	fma.rn.f32 	%f423, %f371, %f375, %f343;
	fma.rn.f32 	%f424, %f371, %f376, %f344;
	fma.rn.f32 	%f425, %f372, %f373, %f345;
	fma.rn.f32 	%f426, %f372, %f374, %f346;
	fma.rn.f32 	%f427, %f372, %f375, %f347;
	fma.rn.f32 	%f428, %f372, %f376, %f348;
	fma.rn.f32 	%f429, %f369, %f377, %f349;
	fma.rn.f32 	%f430, %f369, %f378, %f350;
	fma.rn.f32 	%f431, %f369, %f379, %f351;
	fma.rn.f32 	%f432, %f369, %f380, %f352;
	fma.rn.f32 	%f433, %f370, %f377, %f353;
	fma.rn.f32 	%f434, %f370, %f378, %f354;
	fma.rn.f32 	%f435, %f370, %f379, %f355;
	fma.rn.f32 	%f436, %f370, %f380, %f356;
	fma.rn.f32 	%f437, %f371, %f377, %f357;
	fma.rn.f32 	%f438, %f371, %f378, %f358;
	fma.rn.f32 	%f439, %f371, %f379, %f359;
	fma.rn.f32 	%f440, %f371, %f380, %f360;
	fma.rn.f32 	%f441, %f372, %f377, %f361;
	fma.rn.f32 	%f442, %f372, %f378, %f362;
	fma.rn.f32 	%f443, %f372, %f379, %f363;
	fma.rn.f32 	%f444, %f372, %f380, %f364;
	ld.shared.v4.f32 	{%f445, %f446, %f447, %f448}, [%r8+1536];
	ld.shared.v4.f32 	{%f449, %f450, %f451, %f452}, [%r8+1552];
	ld.shared.v4.f32 	{%f453, %f454, %f455, %f456}, [%r9+1536];
	ld.shared.v4.f32 	{%f457, %f458, %f459, %f460}, [%r9+1552];
	fma.rn.f32 	%f461, %f445, %f453, %f381;
	fma.rn.f32 	%f462, %f445, %f454, %f382;
	fma.rn.f32 	%f463, %f445, %f455, %f383;
	fma.rn.f32 	%f464, %f445, %f456, %f384;
	fma.rn.f32 	%f465, %f446, %f453, %f385;
	fma.rn.f32 	%f466, %f446, %f454, %f386;
	fma.rn.f32 	%f467, %f446, %f455, %f387;
	fma.rn.f32 	%f468, %f446, %f456, %f388;
	fma.rn.f32 	%f469, %f447, %f453, %f389;
	fma.rn.f32 	%f470, %f447, %f454, %f390;
	fma.rn.f32 	%f471, %f447, %f455, %f391;
	fma.rn.f32 	%f472, %f447, %f456, %f392;
	fma.rn.f32 	%f473, %f448, %f453, %f393;
	fma.rn.f32 	%f474, %f448, %f454, %f394;
	fma.rn.f32 	%f475, %f448, %f455, %f395;
	fma.rn.f32 	%f476, %f448, %f456, %f396;
	fma.rn.f32 	%f477, %f445, %f457, %f397;
	fma.rn.f32 	%f478, %f445, %f458, %f398;
	fma.rn.f32 	%f479, %f445, %f459, %f399;
	fma.rn.f32 	%f480, %f445, %f460, %f400;
	fma.rn.f32 	%f481, %f446, %f457, %f401;
	fma.rn.f32 	%f482, %f446, %f458, %f402;
	fma.rn.f32 	%f483, %f446, %f459, %f403;
	fma.rn.f32 	%f484, %f446, %f460, %f404;
	fma.rn.f32 	%f485, %f447, %f457, %f405;
	fma.rn.f32 	%f486, %f447, %f458, %f406;
	fma.rn.f32 	%f487, %f447, %f459, %f407;
	fma.rn.f32 	%f488, %f447, %f460, %f408;
	fma.rn.f32 	%f489, %f448, %f457, %f409;
	fma.rn.f32 	%f490, %f448, %f458, %f410;
	fma.rn.f32 	%f491, %f448, %f459, %f411;
	fma.rn.f32 	%f492, %f448, %f460, %f412;
	fma.rn.f32 	%f493, %f449, %f453, %f413;
	fma.rn.f32 	%f494, %f449, %f454, %f414;
	fma.rn.f32 	%f495, %f449, %f455, %f415;
	fma.rn.f32 	%f496, %f449, %f456, %f416;
	fma.rn.f32 	%f497, %f450, %f453, %f417;
	fma.rn.f32 	%f498, %f450, %f454, %f418;
	fma.rn.f32 	%f499, %f450, %f455, %f419;
	fma.rn.f32 	%f500, %f450, %f456, %f420;
	fma.rn.f32 	%f501, %f451, %f453, %f421;
	fma.rn.f32 	%f502, %f451, %f454, %f422;
	fma.rn.f32 	%f503, %f451, %f455, %f423;
	fma.rn.f32 	%f504, %f451, %f456, %f424;
	fma.rn.f32 	%f505, %f452, %f453, %f425;
	fma.rn.f32 	%f506, %f452, %f454, %f426;
	fma.rn.f32 	%f507, %f452, %f455, %f427;
	fma.rn.f32 	%f508, %f452, %f456, %f428;
	fma.rn.f32 	%f509, %f449, %f457, %f429;
	fma.rn.f32 	%f510, %f449, %f458, %f430;
	fma.rn.f32 	%f511, %f449, %f459, %f431;
	fma.rn.f32 	%f512, %f449, %f460, %f432;
	fma.rn.f32 	%f513, %f450, %f457, %f433;
	fma.rn.f32 	%f514, %f450, %f458, %f434;
	fma.rn.f32 	%f515, %f450, %f459, %f435;
	fma.rn.f32 	%f516, %f450, %f460, %f436;
	fma.rn.f32 	%f517, %f451, %f457, %f437;
	fma.rn.f32 	%f518, %f451, %f458, %f438;
	fma.rn.f32 	%f519, %f451, %f459, %f439;
	fma.rn.f32 	%f520, %f451, %f460, %f440;
	fma.rn.f32 	%f521, %f452, %f457, %f441;
	fma.rn.f32 	%f522, %f452, %f458, %f442;
	fma.rn.f32 	%f523, %f452, %f459, %f443;
	fma.rn.f32 	%f524, %f452, %f460, %f444;
	ld.shared.v4.f32 	{%f525, %f526, %f527, %f528}, [%r8+2048];
	ld.shared.v4.f32 	{%f529, %f530, %f531, %f532}, [%r8+2064];
	ld.shared.v4.f32 	{%f533, %f534, %f535, %f536}, [%r9+2048];
	ld.shared.v4.f32 	{%f537, %f538, %f539, %f540}, [%r9+2064];
	fma.rn.f32 	%f541, %f525, %f533, %f461;
	fma.rn.f32 	%f542, %f525, %f534, %f462;
	fma.rn.f32 	%f543, %f525, %f535, %f463;
	fma.rn.f32 	%f544, %f525, %f536, %f464;
	fma.rn.f32 	%f545, %f526, %f533, %f465;
	fma.rn.f32 	%f546, %f526, %f534, %f466;
	fma.rn.f32 	%f547, %f526, %f535, %f467;
	fma.rn.f32 	%f548, %f526, %f536, %f468;
	fma.rn.f32 	%f549, %f527, %f533, %f469;
	fma.rn.f32 	%f550, %f527, %f534, %f470;
	fma.rn.f32 	%f551, %f527, %f535, %f471;
	fma.rn.f32 	%f552, %f527, %f536, %f472;
	fma.rn.f32 	%f553, %f528, %f533, %f473;
	fma.rn.f32 	%f554, %f528, %f534, %f474;
	fma.rn.f32 	%f555, %f528, %f535, %f475;
	fma.rn.f32 	%f556, %f528, %f536, %f476;
	fma.rn.f32 	%f557, %f525, %f537, %f477;
	fma.rn.f32 	%f558, %f525, %f538, %f478;
	fma.rn.f32 	%f559, %f525, %f539, %f479;
	fma.rn.f32 	%f560, %f525, %f540, %f480;
	fma.rn.f32 	%f561, %f526, %f537, %f481;
	fma.rn.f32 	%f562, %f526, %f538, %f482;
	fma.rn.f32 	%f563, %f526, %f539, %f483;
	fma.rn.f32 	%f564, %f526, %f540, %f484;
	fma.rn.f32 	%f565, %f527, %f537, %f485;
	fma.rn.f32 	%f566, %f527, %f538, %f486;
	fma.rn.f32 	%f567, %f527, %f539, %f487;
	fma.rn.f32 	%f568, %f527, %f540, %f488;
	fma.rn.f32 	%f569, %f528, %f537, %f489;
	fma.rn.f32 	%f570, %f528, %f538, %f490;
	fma.rn.f32 	%f571, %f528, %f539, %f491;
	fma.rn.f32 	%f572, %f528, %f540, %f492;
	fma.rn.f32 	%f573, %f529, %f533, %f493;
	fma.rn.f32 	%f574, %f529, %f534, %f494;
	fma.rn.f32 	%f575, %f529, %f535, %f495;
	fma.rn.f32 	%f576, %f529, %f536, %f496;
	fma.rn.f32 	%f577, %f530, %f533, %f497;
	fma.rn.f32 	%f578, %f530, %f534, %f498;
	fma.rn.f32 	%f579, %f530, %f535, %f499;
	fma.rn.f32 	%f580, %f530, %f536, %f500;
	fma.rn.f32 	%f581, %f531, %f533, %f501;
	fma.rn.f32 	%f582, %f531, %f534, %f502;
	fma.rn.f32 	%f583, %f531, %f535, %f503;
	fma.rn.f32 	%f584, %f531, %f536, %f504;
	fma.rn.f32 	%f585, %f532, %f533, %f505;
	fma.rn.f32 	%f586, %f532, %f534, %f506;
	fma.rn.f32 	%f587, %f532, %f535, %f507;
	fma.rn.f32 	%f588, %f532, %f536, %f508;
	fma.rn.f32 	%f589, %f529, %f537, %f509;
	fma.rn.f32 	%f590, %f529, %f538, %f510;
	fma.rn.f32 	%f591, %f529, %f539, %f511;
	fma.rn.f32 	%f592, %f529, %f540, %f512;
	fma.rn.f32 	%f593, %f530, %f537, %f513;
	fma.rn.f32 	%f594, %f530, %f538, %f514;
	fma.rn.f32 	%f595, %f530, %f539, %f515;
	fma.rn.f32 	%f596, %f530, %f540, %f516;
	fma.rn.f32 	%f597, %f531, %f537, %f517;
	fma.rn.f32 	%f598, %f531, %f538, %f518;
	fma.rn.f32 	%f599, %f531, %f539, %f519;
	fma.rn.f32 	%f600, %f531, %f540, %f520;
	fma.rn.f32 	%f601, %f532, %f537, %f521;
	fma.rn.f32 	%f602, %f532, %f538, %f522;
	fma.rn.f32 	%f603, %f532, %f539, %f523;
	fma.rn.f32 	%f604, %f532, %f540, %f524;
	ld.shared.v4.f32 	{%f605, %f606, %f607, %f608}, [%r8+2560];
	ld.shared.v4.f32 	{%f609, %f610, %f611, %f612}, [%r8+2576];
	ld.shared.v4.f32 	{%f613, %f614, %f615, %f616}, [%r9+2560];
	ld.shared.v4.f32 	{%f617, %f618, %f619, %f620}, [%r9+2576];
	fma.rn.f32 	%f621, %f605, %f613, %f541;
	fma.rn.f32 	%f622, %f605, %f614, %f542;
	fma.rn.f32 	%f623, %f605, %f615, %f543;
	fma.rn.f32 	%f624, %f605, %f616, %f544;
	fma.rn.f32 	%f625, %f606, %f613, %f545;
	fma.rn.f32 	%f626, %f606, %f614, %f546;
	fma.rn.f32 	%f627, %f606, %f615, %f547;
	fma.rn.f32 	%f628, %f606, %f616, %f548;
	fma.rn.f32 	%f629, %f607, %f613, %f549;
	fma.rn.f32 	%f630, %f607, %f614, %f550;
	fma.rn.f32 	%f631, %f607, %f615, %f551;
	fma.rn.f32 	%f632, %f607, %f616, %f552;
	fma.rn.f32 	%f633, %f608, %f613, %f553;
	fma.rn.f32 	%f634, %f608, %f614, %f554;
	fma.rn.f32 	%f635, %f608, %f615, %f555;
	fma.rn.f32 	%f636, %f608, %f616, %f556;
	fma.rn.f32 	%f637, %f605, %f617, %f557;
	fma.rn.f32 	%f638, %f605, %f618, %f558;
	fma.rn.f32 	%f639, %f605, %f619, %f559;
	fma.rn.f32 	%f640, %f605, %f620, %f560;
	fma.rn.f32 	%f641, %f606, %f617, %f561;
	fma.rn.f32 	%f642, %f606, %f618, %f562;
	fma.rn.f32 	%f643, %f606, %f619, %f563;
	fma.rn.f32 	%f644, %f606, %f620, %f564;
	fma.rn.f32 	%f645, %f607, %f617, %f565;
	fma.rn.f32 	%f646, %f607, %f618, %f566;
	fma.rn.f32 	%f647, %f607, %f619, %f567;
	fma.rn.f32 	%f648, %f607, %f620, %f568;
	fma.rn.f32 	%f649, %f608, %f617, %f569;
	fma.rn.f32 	%f650, %f608, %f618, %f570;
	fma.rn.f32 	%f651, %f608, %f619, %f571;
	fma.rn.f32 	%f652, %f608, %f620, %f572;
	fma.rn.f32 	%f653, %f609, %f613, %f573;
	fma.rn.f32 	%f654, %f609, %f614, %f574;
	fma.rn.f32 	%f655, %f609, %f615, %f575;
	fma.rn.f32 	%f656, %f609, %f616, %f576;
	fma.rn.f32 	%f657, %f610, %f613, %f577;
	fma.rn.f32 	%f658, %f610, %f614, %f578;
	fma.rn.f32 	%f659, %f610, %f615, %f579;
	fma.rn.f32 	%f660, %f610, %f616, %f580;
	fma.rn.f32 	%f661, %f611, %f613, %f581;
	fma.rn.f32 	%f662, %f611, %f614, %f582;
	fma.rn.f32 	%f663, %f611, %f615, %f583;
	fma.rn.f32 	%f664, %f611, %f616, %f584;
	fma.rn.f32 	%f665, %f612, %f613, %f585;
	fma.rn.f32 	%f666, %f612, %f614, %f586;
	fma.rn.f32 	%f667, %f612, %f615, %f587;
	fma.rn.f32 	%f668, %f612, %f616, %f588;
	fma.rn.f32 	%f669, %f609, %f617, %f589;
	fma.rn.f32 	%f670, %f609, %f618, %f590;
	fma.rn.f32 	%f671, %f609, %f619, %f591;
	fma.rn.f32 	%f672, %f609, %f620, %f592;
	fma.rn.f32 	%f673, %f610, %f617, %f593;
	fma.rn.f32 	%f674, %f610, %f618, %f594;
	fma.rn.f32 	%f675, %f610, %f619, %f595;
	fma.rn.f32 	%f676, %f610, %f620, %f596;
	fma.rn.f32 	%f677, %f611, %f617, %f597;
	fma.rn.f32 	%f678, %f611, %f618, %f598;
	fma.rn.f32 	%f679, %f611, %f619, %f599;
	fma.rn.f32 	%f680, %f611, %f620, %f600;
	fma.rn.f32 	%f681, %f612, %f617, %f601;
	fma.rn.f32 	%f682, %f612, %f618, %f602;
	fma.rn.f32 	%f683, %f612, %f619, %f603;
	fma.rn.f32 	%f684, %f612, %f620, %f604;
	ld.shared.v4.f32 	{%f685, %f686, %f687, %f688}, [%r8+3072];
	ld.shared.v4.f32 	{%f689, %f690, %f691, %f692}, [%r8+3088];
	ld.shared.v4.f32 	{%f693, %f694, %f695, %f696}, [%r9+3072];
	ld.shared.v4.f32 	{%f697, %f698, %f699, %f700}, [%r9+3088];
	fma.rn.f32 	%f701, %f685, %f693, %f621;
	fma.rn.f32 	%f702, %f685, %f694, %f622;
	fma.rn.f32 	%f703, %f685, %f695, %f623;
	fma.rn.f32 	%f704, %f685, %f696, %f624;
	fma.rn.f32 	%f705, %f686, %f693, %f625;
	fma.rn.f32 	%f706, %f686, %f694, %f626;
	fma.rn.f32 	%f707, %f686, %f695, %f627;
	fma.rn.f32 	%f708, %f686, %f696, %f628;
	fma.rn.f32 	%f709, %f687, %f693, %f629;
	fma.rn.f32 	%f710, %f687, %f694, %f630;
	fma.rn.f32 	%f711, %f687, %f695, %f631;
	fma.rn.f32 	%f712, %f687, %f696, %f632;
	fma.rn.f32 	%f713, %f688, %f693, %f633;
	fma.rn.f32 	%f714, %f688, %f694, %f634;
	fma.rn.f32 	%f715, %f688, %f695, %f635;
	fma.rn.f32 	%f716, %f688, %f696, %f636;
	fma.rn.f32 	%f717, %f685, %f697, %f637;
	fma.rn.f32 	%f718, %f685, %f698, %f638;
	fma.rn.f32 	%f719, %f685, %f699, %f639;
	fma.rn.f32 	%f720, %f685, %f700, %f640;
	fma.rn.f32 	%f721, %f686, %f697, %f641;
	fma.rn.f32 	%f722, %f686, %f698, %f642;
	fma.rn.f32 	%f723, %f686, %f699, %f643;
	fma.rn.f32 	%f724, %f686, %f700, %f644;
	fma.rn.f32 	%f725, %f687, %f697, %f645;
	fma.rn.f32 	%f726, %f687, %f698, %f646;
	fma.rn.f32 	%f727, %f687, %f699, %f647;
	fma.rn.f32 	%f728, %f687, %f700, %f648;
	fma.rn.f32 	%f729, %f688, %f697, %f649;
	fma.rn.f32 	%f730, %f688, %f698, %f650;
	fma.rn.f32 	%f731, %f688, %f699, %f651;
	fma.rn.f32 	%f732, %f688, %f700, %f652;
	fma.rn.f32 	%f733, %f689, %f693, %f653;
	fma.rn.f32 	%f734, %f689, %f694, %f654;
	fma.rn.f32 	%f735, %f689, %f695, %f655;
	fma.rn.f32 	%f736, %f689, %f696, %f656;
	fma.rn.f32 	%f737, %f690, %f693, %f657;
	fma.rn.f32 	%f738, %f690, %f694, %f658;
	fma.rn.f32 	%f739, %f690, %f695, %f659;
	fma.rn.f32 	%f740, %f690, %f696, %f660;
	fma.rn.f32 	%f741, %f691, %f693, %f661;
	fma.rn.f32 	%f742, %f691, %f694, %f662;
	fma.rn.f32 	%f743, %f691, %f695, %f663;
	fma.rn.f32 	%f744, %f691, %f696, %f664;
	fma.rn.f32 	%f745, %f692, %f693, %f665;
	fma.rn.f32 	%f746, %f692, %f694, %f666;
	fma.rn.f32 	%f747, %f692, %f695, %f667;
	fma.rn.f32 	%f748, %f692, %f696, %f668;
	fma.rn.f32 	%f749, %f689, %f697, %f669;
	fma.rn.f32 	%f750, %f689, %f698, %f670;
	fma.rn.f32 	%f751, %f689, %f699, %f671;
	fma.rn.f32 	%f752, %f689, %f700, %f672;
	fma.rn.f32 	%f753, %f690, %f697, %f673;
	fma.rn.f32 	%f754, %f690, %f698, %f674;
	fma.rn.f32 	%f755, %f690, %f699, %f675;
	fma.rn.f32 	%f756, %f690, %f700, %f676;
	fma.rn.f32 	%f757, %f691, %f697, %f677;
	fma.rn.f32 	%f758, %f691, %f698, %f678;
	fma.rn.f32 	%f759, %f691, %f699, %f679;
	fma.rn.f32 	%f760, %f691, %f700, %f680;
	fma.rn.f32 	%f761, %f692, %f697, %f681;
	fma.rn.f32 	%f762, %f692, %f698, %f682;
	fma.rn.f32 	%f763, %f692, %f699, %f683;
	fma.rn.f32 	%f764, %f692, %f700, %f684;
	ld.shared.v4.f32 	{%f765, %f766, %f767, %f768}, [%r8+3584];
	ld.shared.v4.f32 	{%f769, %f770, %f771, %f772}, [%r8+3600];
	ld.shared.v4.f32 	{%f773, %f774, %f775, %f776}, [%r9+3584];
	ld.shared.v4.f32 	{%f777, %f778, %f779, %f780}, [%r9+3600];
	fma.rn.f32 	%f1086, %f765, %f773, %f701;
	fma.rn.f32 	%f1085, %f765, %f774, %f702;
	fma.rn.f32 	%f1084, %f765, %f775, %f703;
	fma.rn.f32 	%f1083, %f765, %f776, %f704;
	fma.rn.f32 	%f1078, %f766, %f773, %f705;
	fma.rn.f32 	%f1077, %f766, %f774, %f706;
	fma.rn.f32 	%f1076, %f766, %f775, %f707;
	fma.rn.f32 	%f1075, %f766, %f776, %f708;
	fma.rn.f32 	%f1070, %f767, %f773, %f709;
	fma.rn.f32 	%f1069, %f767, %f774, %f710;
	fma.rn.f32 	%f1068, %f767, %f775, %f711;
	fma.rn.f32 	%f1067, %f767, %f776, %f712;
	fma.rn.f32 	%f1062, %f768, %f773, %f713;
	fma.rn.f32 	%f1061, %f768, %f774, %f714;
	fma.rn.f32 	%f1060, %f768, %f775, %f715;
	fma.rn.f32 	%f1059, %f768, %f776, %f716;
	fma.rn.f32 	%f1082, %f765, %f777, %f717;
	fma.rn.f32 	%f1081, %f765, %f778, %f718;
	fma.rn.f32 	%f1080, %f765, %f779, %f719;
	fma.rn.f32 	%f1079, %f765, %f780, %f720;
	fma.rn.f32 	%f1074, %f766, %f777, %f721;
	fma.rn.f32 	%f1073, %f766, %f778, %f722;
	fma.rn.f32 	%f1072, %f766, %f779, %f723;
	fma.rn.f32 	%f1071, %f766, %f780, %f724;
	fma.rn.f32 	%f1066, %f767, %f777, %f725;
	fma.rn.f32 	%f1065, %f767, %f778, %f726;
	fma.rn.f32 	%f1064, %f767, %f779, %f727;
	fma.rn.f32 	%f1063, %f767, %f780, %f728;
	fma.rn.f32 	%f1058, %f768, %f777, %f729;
	fma.rn.f32 	%f1057, %f768, %f778, %f730;
	fma.rn.f32 	%f1056, %f768, %f779, %f731;
	fma.rn.f32 	%f1055, %f768, %f780, %f732;
	fma.rn.f32 	%f1054, %f769, %f773, %f733;
	fma.rn.f32 	%f1053, %f769, %f774, %f734;
	fma.rn.f32 	%f1052, %f769, %f775, %f735;
	fma.rn.f32 	%f1051, %f769, %f776, %f736;
	fma.rn.f32 	%f1046, %f770, %f773, %f737;
	fma.rn.f32 	%f1045, %f770, %f774, %f738;
	fma.rn.f32 	%f1044, %f770, %f775, %f739;
	fma.rn.f32 	%f1043, %f770, %f776, %f740;
	fma.rn.f32 	%f1087, %f771, %f773, %f741;
	fma.rn.f32 	%f1088, %f771, %f774, %f742;
	fma.rn.f32 	%f1089, %f771, %f775, %f743;
	fma.rn.f32 	%f1090, %f771, %f776, %f744;
	fma.rn.f32 	%f1095, %f772, %f773, %f745;
	fma.rn.f32 	%f1096, %f772, %f774, %f746;
	fma.rn.f32 	%f1097, %f772, %f775, %f747;
	fma.rn.f32 	%f1098, %f772, %f776, %f748;
	fma.rn.f32 	%f1050, %f769, %f777, %f749;
	fma.rn.f32 	%f1049, %f769, %f778, %f750;
	fma.rn.f32 	%f1048, %f769, %f779, %f751;
	fma.rn.f32 	%f1047, %f769, %f780, %f752;
	fma.rn.f32 	%f1042, %f770, %f777, %f753;
	fma.rn.f32 	%f1041, %f770, %f778, %f754;
	fma.rn.f32 	%f1040, %f770, %f779, %f755;
	fma.rn.f32 	%f1039, %f770, %f780, %f756;
	fma.rn.f32 	%f1091, %f771, %f777, %f757;
	fma.rn.f32 	%f1092, %f771, %f778, %f758;
	fma.rn.f32 	%f1093, %f771, %f779, %f759;
	fma.rn.f32 	%f1094, %f771, %f780, %f760;
	fma.rn.f32 	%f1099, %f772, %f777, %f761;
	fma.rn.f32 	%f1100, %f772, %f778, %f762;
	fma.rn.f32 	%f1101, %f772, %f779, %f763;
	fma.rn.f32 	%f1102, %f772, %f780, %f764;
	bar.sync 	0;
	add.s32 	%r68, %r68, 8;
	add.s64 	%rd41, %rd41, 32;
	add.s32 	%r67, %r67, %r10;
	setp.lt.s32 	%p2, %r68, %r16;
	@%p2 bra 	$L__BB0_2;
$L__BB0_3:
	ld.param.f32 	%f974, [_Z9matrixMulPKfS0_Pfiiiff_param_7];
	ld.param.f32 	%f973, [_Z9matrixMulPKfS0_Pfiiiff_param_6];
	ld.param.u32 	%r66, [_Z9matrixMulPKfS0_Pfiiiff_param_4];
	ld.param.u64 	%rd40, [_Z9matrixMulPKfS0_Pfiiiff_param_2];
	cvt.s64.s32 	%rd23, %r66;
	mov.u32 	%r47, %ntid.y;
	mov.u32 	%r48, %ctaid.y;
	mul.lo.s32 	%r49, %r47, %r48;
	shl.b32 	%r50, %r49, 3;
	mov.u32 	%r51, %tid.y;
	mov.u32 	%r52, %tid.x;
	mad.lo.s32 	%r53, %r51, %r47, %r52;
	shl.b32 	%r54, %r53, 1;
	and.b32  	%r55, %r54, 120;
	add.s32 	%r56, %r55, %r50;
	cvt.u64.u32 	%rd24, %r56;
	shr.u32 	%r57, %r53, 4;
	and.b32  	%r58, %r57, 262140;
	and.b32  	%r59, %r53, 3;
	or.b32  	%r60, %r58, %r59;
	shl.b32 	%r61, %r60, 3;
	cvt.u64.u32 	%rd25, %r61;
	mov.u32 	%r62, %ctaid.x;
	mov.u32 	%r63, %ntid.x;
	mul.lo.s32 	%r64, %r62, %r63;
	mul.wide.u32 	%rd26, %r64, 8;
	add.s64 	%rd27, %rd26, %rd25;
	mad.lo.s64 	%rd28, %rd27, %rd23, %rd24;
	cvta.to.global.u64 	%rd29, %rd40;
	shl.b64 	%rd30, %rd28, 2;
	add.s64 	%rd31, %rd29, %rd30;
	ld.global.v4.f32 	{%f781, %f782, %f783, %f784}, [%rd31];
	ld.global.v4.f32 	{%f785, %f786, %f787, %f788}, [%rd31+16];
	mul.wide.s32 	%rd32, %r66, 4;
	add.s64 	%rd33, %rd31, %rd32;
	ld.global.v4.f32 	{%f789, %f790, %f791, %f792}, [%rd33];
	ld.global.v4.f32 	{%f793, %f794, %f795, %f796}, [%rd33+16];
	add.s64 	%rd34, %rd33, %rd32;
	ld.global.v4.f32 	{%f797, %f798, %f799, %f800}, [%rd34];
	ld.global.v4.f32 	{%f801, %f802, %f803, %f804}, [%rd34+16];
	add.s64 	%rd35, %rd34, %rd32;
	ld.global.v4.f32 	{%f805, %f806, %f807, %f808}, [%rd35];
	ld.global.v4.f32 	{%f809, %f810, %f811, %f812}, [%rd35+16];
	add.s64 	%rd36, %rd35, %rd32;
	ld.global.v4.f32 	{%f813, %f814, %f815, %f816}, [%rd36];
	ld.global.v4.f32 	{%f817, %f818, %f819, %f820}, [%rd36+16];
	add.s64 	%rd37, %rd36, %rd32;
	ld.global.v4.f32 	{%f821, %f822, %f823, %f824}, [%rd37];
	ld.global.v4.f32 	{%f825, %f826, %f827, %f828}, [%rd37+16];
	add.s64 	%rd38, %rd37, %rd32;
	ld.global.v4.f32 	{%f829, %f830, %f831, %f832}, [%rd38];
	ld.global.v4.f32 	{%f833, %f834, %f835, %f836}, [%rd38+16];
	add.s64 	%rd39, %rd38, %rd32;
	ld.global.v4.f32 	{%f837, %f838, %f839, %f840}, [%rd39];
	ld.global.v4.f32 	{%f841, %f842, %f843, %f844}, [%rd39+16];
	mul.f32 	%f845, %f973, %f1086;
	fma.rn.f32 	%f846, %f974, %f781, %f845;
	mul.f32 	%f847, %f973, %f1085;
	fma.rn.f32 	%f848, %f974, %f782, %f847;
	mul.f32 	%f849, %f973, %f1084;
	fma.rn.f32 	%f850, %f974, %f783, %f849;
	mul.f32 	%f851, %f973, %f1083;
	fma.rn.f32 	%f852, %f974, %f784, %f851;
	mul.f32 	%f853, %f973, %f1082;
	fma.rn.f32 	%f854, %f974, %f785, %f853;
	mul.f32 	%f855, %f973, %f1081;
	fma.rn.f32 	%f856, %f974, %f786, %f855;
	mul.f32 	%f857, %f973, %f1080;
	fma.rn.f32 	%f858, %f974, %f787, %f857;
	mul.f32 	%f859, %f973, %f1079;
	fma.rn.f32 	%f860, %f974, %f788, %f859;
	mul.f32 	%f861, %f973, %f1078;
	fma.rn.f32 	%f862, %f974, %f789, %f861;
	mul.f32 	%f863, %f973, %f1077;
	fma.rn.f32 	%f864, %f974, %f790, %f863;
	mul.f32 	%f865, %f973, %f1076;
	fma.rn.f32 	%f866, %f974, %f791, %f865;
	mul.f32 	%f867, %f973, %f1075;
	fma.rn.f32 	%f868, %f974, %f792, %f867;
	mul.f32 	%f869, %f973, %f1074;
	fma.rn.f32 	%f870, %f974, %f793, %f869;
	mul.f32 	%f871, %f973, %f1073;
	fma.rn.f32 	%f872, %f974, %f794, %f871;
	mul.f32 	%f873, %f973, %f1072;
	fma.rn.f32 	%f874, %f974, %f795, %f873;
	mul.f32 	%f875, %f973, %f1071;
	fma.rn.f32 	%f876, %f974, %f796, %f875;
	mul.f32 	%f877, %f973, %f1070;
	fma.rn.f32 	%f878, %f974, %f797, %f877;
	mul.f32 	%f879, %f973, %f1069;
	fma.rn.f32 	%f880, %f974, %f798, %f879;
	mul.f32 	%f881, %f973, %f1068;
	fma.rn.f32 	%f882, %f974, %f799, %f881;
	mul.f32 	%f883, %f973, %f1067;
	fma.rn.f32 	%f884, %f974, %f800, %f883;
	mul.f32 	%f885, %f973, %f1066;
	fma.rn.f32 	%f886, %f974, %f801, %f885;
	mul.f32 	%f887, %f973, %f1065;
	fma.rn.f32 	%f888, %f974, %f802, %f887;
	mul.f32 	%f889, %f973, %f1064;
	fma.rn.f32 	%f890, %f974, %f803, %f889;
	mul.f32 	%f891, %f973, %f1063;
	fma.rn.f32 	%f892, %f974, %f804, %f891;
	mul.f32 	%f893, %f973, %f1062;
	fma.rn.f32 	%f894, %f974, %f805, %f893;
	mul.f32 	%f895, %f973, %f1061;
	fma.rn.f32 	%f896, %f974, %f806, %f895;
	mul.f32 	%f897, %f973, %f1060;
	fma.rn.f32 	%f898, %f974, %f807, %f897;
	mul.f32 	%f899, %f973, %f1059;
	fma.rn.f32 	%f900, %f974, %f808, %f899;
	mul.f32 	%f901, %f973, %f1058;
	fma.rn.f32 	%f902, %f974, %f809, %f901;
	mul.f32 	%f903, %f973, %f1057;
	fma.rn.f32 	%f904, %f974, %f810, %f903;
	mul.f32 	%f905, %f973, %f1056;
	fma.rn.f32 	%f906, %f974, %f811, %f905;
	mul.f32 	%f907, %f973, %f1055;
	fma.rn.f32 	%f908, %f974, %f812, %f907;
	mul.f32 	%f909, %f973, %f1054;
	fma.rn.f32 	%f910, %f974, %f813, %f909;
	mul.f32 	%f911, %f973, %f1053;
	fma.rn.f32 	%f912, %f974, %f814, %f911;
	mul.f32 	%f913, %f973, %f1052;
	fma.rn.f32 	%f914, %f974, %f815, %f913;
	mul.f32 	%f915, %f973, %f1051;
	fma.rn.f32 	%f916, %f974, %f816, %f915;
	mul.f32 	%f917, %f973, %f1050;
	fma.rn.f32 	%f918, %f974, %f817, %f917;
	mul.f32 	%f919, %f973, %f1049;
	fma.rn.f32 	%f920, %f974, %f818, %f919;
	mul.f32 	%f921, %f973, %f1048;
	fma.rn.f32 	%f922, %f974, %f819, %f921;
	mul.f32 	%f923, %f973, %f1047;
	fma.rn.f32 	%f924, %f974, %f820, %f923;
	mul.f32 	%f925, %f973, %f1046;
	fma.rn.f32 	%f926, %f974, %f821, %f925;
	mul.f32 	%f927, %f973, %f1045;
	fma.rn.f32 	%f928, %f974, %f822, %f927;
	mul.f32 	%f929, %f973, %f1044;
	fma.rn.f32 	%f930, %f974, %f823, %f929;
	mul.f32 	%f931, %f973, %f1043;
	fma.rn.f32 	%f932, %f974, %f824, %f931;
	mul.f32 	%f933, %f973, %f1042;
	fma.rn.f32 	%f934, %f974, %f825, %f933;
	mul.f32 	%f935, %f973, %f1041;
	fma.rn.f32 	%f936, %f974, %f826, %f935;
	mul.f32 	%f937, %f973, %f1040;
	fma.rn.f32 	%f938, %f974, %f827, %f937;
	mul.f32 	%f939, %f973, %f1039;
	fma.rn.f32 	%f940, %f974, %f828, %f939;
	mul.f32 	%f941, %f973, %f1087;
	fma.rn.f32 	%f942, %f974, %f829, %f941;
	mul.f32 	%f943, %f973, %f1088;
	fma.rn.f32 	%f944, %f974, %f830, %f943;
	mul.f32 	%f945, %f973, %f1089;
	fma.rn.f32 	%f946, %f974, %f831, %f945;
	mul.f32 	%f947, %f973, %f1090;
	fma.rn.f32 	%f948, %f974, %f832, %f947;
	mul.f32 	%f949, %f973, %f1091;
	fma.rn.f32 	%f950, %f974, %f833, %f949;
	mul.f32 	%f951, %f973, %f1092;
	fma.rn.f32 	%f952, %f974, %f834, %f951;
	mul.f32 	%f953, %f973, %f1093;
	fma.rn.f32 	%f954, %f974, %f835, %f953;
	mul.f32 	%f955, %f973, %f1094;
	fma.rn.f32 	%f956, %f974, %f836, %f955;
	mul.f32 	%f957, %f973, %f1095;
	fma.rn.f32 	%f958, %f974, %f837, %f957;
	mul.f32 	%f959, %f973, %f1096;
	fma.rn.f32 	%f960, %f974, %f838, %f959;
	mul.f32 	%f961, %f973, %f1097;
	fma.rn.f32 	%f962, %f974, %f839, %f961;
	mul.f32 	%f963, %f973, %f1098;
	fma.rn.f32 	%f964, %f974, %f840, %f963;
	mul.f32 	%f965, %f973, %f1099;
	fma.rn.f32 	%f966, %f974, %f841, %f965;
	mul.f32 	%f967, %f973, %f1100;
	fma.rn.f32 	%f968, %f974, %f842, %f967;
	mul.f32 	%f969, %f973, %f1101;
	fma.rn.f32 	%f970, %f974, %f843, %f969;
	mul.f32 	%f971, %f973, %f1102;
	fma.rn.f32 	%f972, %f974, %f844, %f971;
	st.global.v4.f32 	[%rd31], {%f846, %f848, %f850, %f852};
	st.global.v4.f32 	[%rd31+16], {%f854, %f856, %f858, %f860};
	st.global.v4.f32 	[%rd33], {%f862, %f864, %f866, %f868};
	st.global.v4.f32 	[%rd33+16], {%f870, %f872, %f874, %f876};
	st.global.v4.f32 	[%rd34], {%f878, %f880, %f882, %f884};
	st.global.v4.f32 	[%rd34+16], {%f886, %f888, %f890, %f892};
	st.global.v4.f32 	[%rd35], {%f894, %f896, %f898, %f900};
	st.global.v4.f32 	[%rd35+16], {%f902, %f904, %f906, %f908};
	st.global.v4.f32 	[%rd36], {%f910, %f912, %f914, %f916};
	st.global.v4.f32 	[%rd36+16], {%f918, %f920, %f922, %f924};
	st.global.v4.f32 	[%rd37], {%f926, %f928, %f930, %f932};
	st.global.v4.f32 	[%rd37+16], {%f934, %f936, %f938, %f940};
	st.global.v4.f32 	[%rd38], {%f942, %f944, %f946, %f948};
	st.global.v4.f32 	[%rd38+16], {%f950, %f952, %f954, %f956};
	st.global.v4.f32 	[%rd39], {%f958, %f960, %f962, %f964};
	st.global.v4.f32 	[%rd39+16], {%f966, %f968, %f970, %f972};
	ret;

}


// ===== COMPILED SASS (sm_100) =====

	.target	sm_100

	.elftype	@"ET_EXEC"


//--------------------- .note.nv.tkinfo           --------------------------
	.section	.note.nv.tkinfo,"",@"SHT_NOTE"
	.sectionflags	@"SHF_NOTE_NV_TKINFO"
	.tkinfo
        /*0018*/ 	.word	0x00000002
        /*0030*/ 	.string	""
        /*0030*/ 	.string	"ptxas"
        /*0030*/ 	.string	"Cuda compilation tools, release 13.0, V13.0.88"
        /*0030*/ 	.string	"Build cuda_13.0.r13.0/compiler.36424714_0"
        /*0030*/ 	.string	"-arch sm_100 -m 64 "



//--------------------- .note.nv.cuinfo           --------------------------
	.section	.note.nv.cuinfo,"",@"SHT_NOTE"
	.sectionflags	@"SHF_NOTE_NV_CUINFO"
        /*0018*/ 	.short	0x0002
        /*001a*/ 	.short	0x0064
        /*001c*/ 	.short	0x0082
	.zero		2


//--------------------- .nv.info                  --------------------------
	.section	.nv.info,"",@"SHT_CUDA_INFO"
	.align	4


	//----- nvinfo : EIATTR_REGCOUNT
	.align		4
        /*0000*/ 	.byte	0x04, 0x2f
        /*0002*/ 	.short	(.L_1 - .L_0)
	.align		4
.L_0:
        /*0004*/ 	.word	index@(_Z9matrixMulPKfS0_Pfiiiff)
        /*0008*/ 	.word	0x0000007d


	//----- nvinfo : EIATTR_FRAME_SIZE
	.align		4
.L_1:
        /*000c*/ 	.byte	0x04, 0x11
        /*000e*/ 	.short	(.L_3 - .L_2)
	.align		4
.L_2:
        /*0010*/ 	.word	index@(_Z9matrixMulPKfS0_Pfiiiff)
        /*0014*/ 	.word	0x00000000


	//----- nvinfo : EIATTR_MIN_STACK_SIZE
	.align		4
.L_3:
        /*0018*/ 	.byte	0x04, 0x12
        /*001a*/ 	.short	(.L_5 - .L_4)
	.align		4
.L_4:
        /*001c*/ 	.word	index@(_Z9matrixMulPKfS0_Pfiiiff)
        /*0020*/ 	.word	0x00000000
.L_5:


//--------------------- .nv.compat                --------------------------
	.section	.nv.compat,"",@"SHT_CUDA_COMPAT_INFO"
	.align	4
        /*0000*/ 	.byte	0x02, 0x09, 0x00, 0x00, 0x02, 0x02, 0x01, 0x00, 0x02, 0x05, 0x05, 0x00, 0x03, 0x07, 0x01, 0x01
        /*0010*/ 	.byte	0x02, 0x03, 0x00, 0x00, 0x02, 0x06, 0x01, 0x00, 0x04, 0x0b, 0x08, 0x00, 0x09, 0x00, 0x00, 0x00
        /*0020*/ 	.byte	0x00, 0x00, 0x00, 0x00


//--------------------- .nv.info._Z9matrixMulPKfS0_Pfiiiff --------------------------
	.section	.nv.info._Z9matrixMulPKfS0_Pfiiiff,"",@"SHT_CUDA_INFO"
	.sectionflags	@""
	.align	4


	//----- nvinfo : EIATTR_CUDA_API_VERSION
	.align		4
        /*0000*/ 	.byte	0x04, 0x37
        /*0002*/ 	.short	(.L_7 - .L_6)
.L_6:
        /*0004*/ 	.word	0x00000082


	//----- nvinfo : EIATTR_KPARAM_INFO
	.align		4
.L_7:
        /*0008*/ 	.byte	0x04, 0x17
        /*000a*/ 	.short	(.L_9 - .L_8)
.L_8:
        /*000c*/ 	.word	0x00000000
        /*0010*/ 	.short	0x0007
        /*0012*/ 	.short	0x0028
        /*0014*/ 	.byte	0x00, 0xf0, 0x11, 0x00


	//----- nvinfo : EIATTR_KPARAM_INFO
	.align		4
.L_9:
        /*0018*/ 	.byte	0x04, 0x17
        /*001a*/ 	.short	(.L_11 - .L_10)
.L_10:
        /*001c*/ 	.word	0x00000000
        /*0020*/ 	.short	0x0006
        /*0022*/ 	.short	0x0024
        /*0024*/ 	.byte	0x00, 0xf0, 0x11, 0x00


	//----- nvinfo : EIATTR_KPARAM_INFO
	.align		4
.L_11:
        /*0028*/ 	.byte	0x04, 0x17
        /*002a*/ 	.short	(.L_13 - .L_12)
.L_12:
        /*002c*/ 	.word	0x00000000
        /*0030*/ 	.short	0x0005
        /*0032*/ 	.short	0x0020
        /*0034*/ 	.byte	0x00, 0xf0, 0x11, 0x00


	//----- nvinfo : EIATTR_KPARAM_INFO
	.align		4
.L_13:
        /*0038*/ 	.byte	0x04, 0x17
        /*003a*/ 	.short	(.L_15 - .L_14)
.L_14:
        /*003c*/ 	.word	0x00000000
        /*0040*/ 	.short	0x0004
        /*0042*/ 	.short	0x001c
        /*0044*/ 	.byte	0x00, 0xf0, 0x11, 0x00


	//----- nvinfo : EIATTR_KPARAM_INFO
	.align		4
.L_15:
        /*0048*/ 	.byte	0x04, 0x17
        /*004a*/ 	.short	(.L_17 - .L_16)
.L_16:
        /*004c*/ 	.word	0x00000000
        /*0050*/ 	.short	0x0003
        /*0052*/ 	.short	0x0018
        /*0054*/ 	.byte	0x00, 0xf0, 0x11, 0x00


	//----- nvinfo : EIATTR_KPARAM_INFO
	.align		4
.L_17:
        /*0058*/ 	.byte	0x04, 0x17
        /*005a*/ 	.short	(.L_19 - .L_18)
.L_18:
        /*005c*/ 	.word	0x00000000
        /*0060*/ 	.short	0x0002
        /*0062*/ 	.short	0x0010
        /*0064*/ 	.byte	0x00, 0xf5, 0x21, 0x00


	//----- nvinfo : EIATTR_KPARAM_INFO
	.align		4
.L_19:
        /*0068*/ 	.byte	0x04, 0x17
        /*006a*/ 	.short	(.L_21 - .L_20)
.L_20:
        /*006c*/ 	.word	0x00000000
        /*0070*/ 	.short	0x0001
        /*0072*/ 	.short	0x0008
        /*0074*/ 	.byte	0x00, 0xf5, 0x21, 0x00


	//----- nvinfo : EIATTR_KPARAM_INFO
	.align		4
.L_21:
        /*0078*/ 	.byte	0x04, 0x17
        /*007a*/ 	.short	(.L_23 - .L_22)
.L_22:
        /*007c*/ 	.word	0x00000000
        /*0080*/ 	.short	0x0000
        /*0082*/ 	.short	0x0000
        /*0084*/ 	.byte	0x00, 0xf5, 0x21, 0x00


	//----- nvinfo : EIATTR_SPARSE_MMA_MASK
	.align		4
.L_23:
        /*0088*/ 	.byte	0x03, 0x50
        /*008a*/ 	.short	0x0000


	//----- nvinfo : EIATTR_MAXREG_COUNT
	.align		4
        /*008c*/ 	.byte	0x03, 0x1b
        /*008e*/ 	.short	0x00ff


	//----- nvinfo : EIATTR_NUM_BARRIERS
	.align		4
        /*0090*/ 	.byte	0x02, 0x4c
        /*0092*/ 	.byte	0x01
	.zero		1


	//----- nvinfo : EIATTR_MERCURY_ISA_VERSION
	.align		4
        /*0094*/ 	.byte	0x03, 0x5f
        /*0096*/ 	.short	0x0101


	//----- nvinfo : EIATTR_VRC_CTA_INIT_COUNT
	.align		4
        /*0098*/ 	.byte	0x02, 0x4a
	.zero		1
	.zero		1


	//----- nvinfo : EIATTR_EXIT_INSTR_OFFSETS
	.align		4
        /*009c*/ 	.byte	0x04, 0x1c
        /*009e*/ 	.short	(.L_25 - .L_24)


	//   ....[0]....
.L_24:
        /*00a0*/ 	.word	0x00003500


	//----- nvinfo : EIATTR_CBANK_PARAM_SIZE
	.align		4
.L_25:
        /*00a4*/ 	.byte	0x03, 0x19
        /*00a6*/ 	.short	0x002c


	//----- nvinfo : EIATTR_PARAM_CBANK
	.align		4
        /*00a8*/ 	.byte	0x04, 0x0a
        /*00aa*/ 	.short	(.L_27 - .L_26)
	.align		4
.L_26:
        /*00ac*/ 	.word	index@(.nv.constant0._Z9matrixMulPKfS0_Pfiiiff)
        /*00b0*/ 	.short	0x0380
        /*00b2*/ 	.short	0x002c


	//----- nvinfo : EIATTR_SW_WAR
	.align		4
.L_27:
        /*00b4*/ 	.byte	0x04, 0x36
        /*00b6*/ 	.short	(.L_29 - .L_28)
.L_28:
        /*00b8*/ 	.word	0x00000008
.L_29:


//--------------------- .nv.callgraph             --------------------------
	.section	.nv.callgraph,"",@"SHT_CUDA_CALLGRAPH"
	.align	4
	.sectionentsize	8
	.align		4
        /*0000*/ 	.word	0x00000000
	.align		4
        /*0004*/ 	.word	0xffffffff
	.align		4
        /*0008*/ 	.word	0x00000000
	.align		4
        /*000c*/ 	.word	0xfffffffe
	.align		4
        /*0010*/ 	.word	0x00000000
	.align		4
        /*0014*/ 	.word	0xfffffffd
	.align		4
        /*0018*/ 	.word	0x00000000
	.align		4
        /*001c*/ 	.word	0xfffffffc


//--------------------- .text._Z9matrixMulPKfS0_Pfiiiff --------------------------
	.section	.text._Z9matrixMulPKfS0_Pfiiiff,"ax",@progbits
	.align	128
        .global         _Z9matrixMulPKfS0_Pfiiiff
        .type           _Z9matrixMulPKfS0_Pfiiiff,@function
        .size           _Z9matrixMulPKfS0_Pfiiiff,(.L_x_3 - _Z9matrixMulPKfS0_Pfiiiff)
        .other          _Z9matrixMulPKfS0_Pfiiiff,@"STO_CUDA_ENTRY STV_DEFAULT"
_Z9matrixMulPKfS0_Pfiiiff:
.text._Z9matrixMulPKfS0_Pfiiiff:
[----:B------:R-:W-:Y:S01]  /*0000*/  LDC R1, c[0x0][0x37c] ;  /* 0x0000df00ff017b82 */ /* 0x000fe20000000800 */
[----:B------:R-:W0:Y:S01]  /*0010*/  S2R R78, SR_TID.Y ;  /* 0x00000000004e7919 */ /* 0x000e220000002200 */
[----:B------:R-:W1:Y:S06]  /*0020*/  LDCU UR4, c[0x0][0x360] ;  /* 0x00006c00ff0477ac */ /* 0x000e6c0008000800 */
[----:B------:R-:W2:Y:S01]  /*0030*/  LDC R46, c[0x0][0x3a0] ;  /* 0x0000e800ff2e7b82 */ /* 0x000ea20000000800 */
[----:B------:R-:W-:Y:S01]  /*0040*/  HFMA2 R53, -RZ, RZ, 0, 0 ;  /* 0x00000000ff357431 */ /* 0x000fe200000001ff */
[----:B------:R-:W0:Y:S01]  /*0050*/  S2R R16, SR_TID.X ;  /* 0x0000000000107919 */ /* 0x000e220000002100 */
[----:B------:R-:W3:Y:S01]  /*0060*/  LDCU.64 UR8, c[0x0][0x358] ;  /* 0x00006b00ff0877ac */ /* 0x000ee20008000a00 */
[----:B------:R-:W-:-:S02]  /*0070*/  CS2R R84, SRZ ;  /* 0x0000000000547805 */ /* 0x000fc4000001ff00 */
[----:B------:R-:W-:Y:S02]  /*0080*/  CS2R R82, SRZ ;  /* 0x0000000000527805 */ /* 0x000fe4000001ff00 */
[----:B------:R-:W-:Y:S02]  /*0090*/  CS2R R80, SRZ ;  /* 0x0000000000507805 */ /* 0x000fe4000001ff00 */
[----:B------:R-:W-:Y:S01]  /*00a0*/  CS2R R96, SRZ ;  /* 0x0000000000607805 */ /* 0x000fe2000001ff00 */
[----:B------:R-:W4:Y:S01]  /*00b0*/  LDC R19, c[0x0][0x364] ;  /* 0x0000d900ff137b82 */ /* 0x000f220000000800 */
[----:B------:R-:W-:Y:S02]  /*00c0*/  CS2R R94, SRZ ;  /* 0x00000000005e7805 */ /* 0x000fe4000001ff00 */
[----:B------:R-:W-:Y:S02]  /*00d0*/  CS2R R88, SRZ ;  /* 0x0000000000587805 */ /* 0x000fe4000001ff00 */
[----:B------:R-:W-:-:S02]  /*00e0*/  CS2R R86, SRZ ;  /* 0x0000000000567805 */ /* 0x000fc4000001ff00 */
[----:B------:R-:W-:Y:S02]  /*00f0*/  CS2R R90, SRZ ;  /* 0x00000000005a7805 */ /* 0x000fe4000001ff00 */
[----:B------:R-:W-:Y:S02]  /*0100*/  CS2R R102, SRZ ;  /* 0x0000000000667805 */ /* 0x000fe4000001ff00 */
[----:B------:R-:W-:Y:S02]  /*0110*/  CS2R R100, SRZ ;  /* 0x0000000000647805 */ /* 0x000fe4000001ff00 */
[----:B------:R-:W-:Y:S01]  /*0120*/  CS2R R92, SRZ ;  /* 0x00000000005c7805 */ /* 0x000fe2000001ff00 */
[----:B------:R-:W0:Y:S01]  /*0130*/  LDC R45, c[0x0][0x364] ;  /* 0x0000d900ff2d7b82 */ /* 0x000e220000000800 */
[----:B------:R-:W-:Y:S02]  /*0140*/  CS2R R98, SRZ ;  /* 0x0000000000627805 */ /* 0x000fe4000001ff00 */
[----:B------:R-:W-:-:S02]  /*0150*/  CS2R R104, SRZ ;  /* 0x0000000000687805 */ /* 0x000fc4000001ff00 */
[----:B------:R-:W-:Y:S02]  /*0160*/  CS2R R56, SRZ ;  /* 0x0000000000387805 */ /* 0x000fe4000001ff00 */
[----:B------:R-:W-:Y:S02]  /*0170*/  CS2R R54, SRZ ;  /* 0x0000000000367805 */ /* 0x000fe4000001ff00 */
[----:B------:R-:W-:Y:S02]  /*0180*/  CS2R R40, SRZ ;  /* 0x0000000000287805 */ /* 0x000fe4000001ff00 */
[----:B------:R-:W-:Y:S02]  /*0190*/  CS2R R42, SRZ ;  /* 0x00000000002a7805 */ /* 0x000fe4000001ff00 */
[----:B------:R-:W-:Y:S01]  /*01a0*/  CS2R R58, SRZ ;  /* 0x00000000003a7805 */ /* 0x000fe2000001ff00 */
[----:B------:R-:W1:Y:S01]  /*01b0*/  LDC R52, c[0x0][0x39c] ;  /* 0x0000e700ff347b82 */ /* 0x000e620000000800 */
[----:B--2---:R-:W-:-:S02]  /*01c0*/  ISETP.GE.AND P0, PT, R46, 0x1, PT ;  /* 0x000000012e00780c */ /* 0x004fc40003f06270 */
[----:B------:R-:W-:Y:S02]  /*01d0*/  CS2R R60, SRZ ;  /* 0x00000000003c7805 */ /* 0x000fe4000001ff00 */
[----:B------:R-:W-:Y:S02]  /*01e0*/  CS2R R66, SRZ ;  /* 0x0000000000427805 */ /* 0x000fe4000001ff00 */
[----:B------:R-:W-:Y:S02]  /*01f0*/  CS2R R62, SRZ ;  /* 0x00000000003e7805 */ /* 0x000fe4000001ff00 */
[----:B------:R-:W-:Y:S02]  /*0200*/  CS2R R64, SRZ ;  /* 0x0000000000407805 */ /* 0x000fe4000001ff00 */
[----:B------:R-:W-:Y:S02]  /*0210*/  CS2R R68, SRZ ;  /* 0x0000000000447805 */ /* 0x000fe4000001ff00 */
[----:B------:R-:W-:Y:S01]  /*0220*/  CS2R R70, SRZ ;  /* 0x0000000000467805 */ /* 0x000fe2000001ff00 */
[----:B------:R-:W2:Y:S01]  /*0230*/  LDC R44, c[0x0][0x360] ;  /* 0x0000d800ff2c7b82 */ /* 0x000ea20000000800 */
[----:B------:R-:W-:-:S02]  /*0240*/  CS2R R14, SRZ ;  /* 0x00000000000e7805 */ /* 0x000fc4000001ff00 */
[----:B------:R-:W-:Y:S02]  /*0250*/  CS2R R12, SRZ ;  /* 0x00000000000c7805 */ /* 0x000fe4000001ff00 */
[----:B------:R-:W-:Y:S02]  /*0260*/  CS2R R10, SRZ ;  /* 0x00000000000a7805 */ /* 0x000fe4000001ff00 */
[----:B------:R-:W-:Y:S02]  /*0270*/  CS2R R8, SRZ ;  /* 0x0000000000087805 */ /* 0x000fe4000001ff00 */
[----:B------:R-:W-:Y:S02]  /*0280*/  CS2R R6, SRZ ;  /* 0x0000000000067805 */ /* 0x000fe4000001ff00 */
[----:B------:R-:W-:Y:S02]  /*0290*/  CS2R R4, SRZ ;  /* 0x0000000000047805 */ /* 0x000fe4000001ff00 */
[----:B------:R-:W-:Y:S01]  /*02a0*/  CS2R R2, SRZ ;  /* 0x0000000000027805 */ /* 0x000fe2000001ff00 */
[----:B0-----:R-:W-:Y:S01]  /*02b0*/  IMAD R73, R78, R45, R16 ;  /* 0x0000002d4e497224 */ /* 0x001fe200078e0210 */
[----:B------:R-:W0:Y:S04]  /*02c0*/  S2UR UR7, SR_CTAID.X ;  /* 0x00000000000779c3 */ /* 0x000e280000002500 */
[----:B------:R-:W-:-:S04]  /*02d0*/  SHF.R.U32.HI R0, RZ, 0x4, R73 ;  /* 0x00000004ff007819 */ /* 0x000fc80000011649 */
[----:B------:R-:W-:Y:S01]  /*02e0*/  LOP3.LUT R72, R0, 0x3fffc, RZ, 0xc0, !PT ;  /* 0x0003fffc00487812 */ /* 0x000fe200078ec0ff */
[----:B------:R-:W0:Y:S01]  /*02f0*/  S2UR UR10, SR_CTAID.Y ;  /* 0x00000000000a79c3 */ /* 0x000e220000002600 */
[----:B------:R-:W-:Y:S02]  /*0300*/  MOV R0, RZ ;  /* 0x000000ff00007202 */ /* 0x000fe40000000f00 */
[----:B------:R-:W-:Y:S01]  /*0310*/  LOP3.LUT R72, R72, 0x3, R73, 0xf8, !PT ;  /* 0x0000000348487812 */ /* 0x000fe200078ef849 */
[----:B-1-34-:R-:W-:Y:S06]  /*0320*/  @!P0 BRA `(.L_x_0) ;  /* 0x00000024008c8947 */ /* 0x01afec0003800000 */
[----:B------:R-:W-:Y:S01]  /*0330*/  IMAD R78, R19, R78, R16 ;  /* 0x0000004e134e7224 */ /* 0x000fe200078e0210 */
[----:B0-----:R-:W-:Y:S01]  /*0340*/  UIMAD UR4, UR7, UR4, URZ ;  /* 0x00000004070472a4 */ /* 0x001fe2000f8e02ff */
[----:B------:R-:W0:Y:S01]  /*0350*/  LDC R47, c[0x0][0x39c] ;  /* 0x0000e700ff2f7b82 */ /* 0x000e220000000800 */
[----:B------:R-:W1:Y:S01]  /*0360*/  LDCU.64 UR12, c[0x0][0x380] ;  /* 0x00007000ff0c77ac */ /* 0x000e620008000a00 */
[----:B------:R-:W-:Y:S02]  /*0370*/  MOV R17, RZ ;  /* 0x000000ff00117202 */ /* 0x000fe40000000f00 */
[----:B------:R-:W-:Y:S01]  /*0380*/  SHF.L.U32 R18, R78, 0x2, RZ ;  /* 0x000000024e127819 */ /* 0x000fe200000006ff */
[----:B------:R-:W-:Y:S01]  /*0390*/  UIMAD.WIDE.U32 UR4, UR4, 0x8, URZ ;  /* 0x00000008040478a5 */ /* 0x000fe2000f8e00ff */
[----:B------:R-:W-:Y:S02]  /*03a0*/  SHF.R.U32.HI R21, RZ, 0x1, R78 ;  /* 0x00000001ff157819 */ /* 0x000fe4000001164e */
[----:B------:R-:W-:Y:S01]  /*03b0*/  LOP3.LUT R16, R18, 0x4, RZ, 0xc0, !PT ;  /* 0x0000000412107812 */ /* 0x000fe200078ec0ff */
[----:B------:R-:W3:Y:S01]  /*03c0*/  S2UR UR6, SR_CgaCtaId ;  /* 0x00000000000679c3 */ /* 0x000ee20000008800 */
[----:B------:R-:W-:Y:S01]  /*03d0*/  SHF.R.S32.HI R20, RZ, 0x1f, R46 ;  /* 0x0000001fff147819 */ /* 0x000fe2000001142e */
[----:B------:R-:W-:Y:S01]  /*03e0*/  IMAD R49, R21, R46, RZ ;  /* 0x0000002e15317224 */ /* 0x000fe200078e02ff */
[----:B------:R-:W-:Y:S01]  /*03f0*/  MOV R84, RZ ;  /* 0x000000ff00547202 */ /* 0x000fe20000000f00 */
[----:B------:R-:W-:Y:S01]  /*0400*/  IMAD.WIDE.U32 R16, R46, UR4, R16 ;  /* 0x000000042e107c25 */ /* 0x000fe2000f8e0010 */
[----:B------:R-:W-:-:S03]  /*0410*/  MOV R74, RZ ;  /* 0x000000ff004a7202 */ /* 0x000fc60000000f00 */
[----:B------:R-:W-:Y:S01]  /*0420*/  IMAD R23, R46, UR5, RZ ;  /* 0x000000052e177c24 */ /* 0x000fe2000f8e02ff */
[----:B------:R-:W-:Y:S01]  /*0430*/  IADD3 R49, P0, PT, R49, R16, RZ ;  /* 0x0000001031317210 */ /* 0x000fe20007f1e0ff */
[----:B------:R-:W-:Y:S01]  /*0440*/  IMAD R16, R19, UR10, RZ ;  /* 0x0000000a13107c24 */ /* 0x000fe2000f8e02ff */
[----:B------:R-:W-:Y:S01]  /*0450*/  LOP3.LUT R19, R18, 0x7c, RZ, 0xc0, !PT ;  /* 0x0000007c12137812 */ /* 0x000fe200078ec0ff */
[----:B------:R-:W-:Y:S01]  /*0460*/  IMAD R23, R20, UR4, R23 ;  /* 0x0000000414177c24 */ /* 0x000fe2000f8e0217 */
[----:B------:R-:W-:Y:S01]  /*0470*/  UMOV UR4, 0x400 ;  /* 0x0000040000047882 */ /* 0x000fe20000000000 */
[----:B------:R-:W-:Y:S01]  /*0480*/  SHF.L.U32 R20, R78, 0x9, RZ ;  /* 0x000000094e147819 */ /* 0x000fe200000006ff */
[----:B------:R-:W-:Y:S01]  /*0490*/  UIADD3 UR5, UPT, UPT, UR4, 0x1000, URZ ;  /* 0x0000100004057890 */ /* 0x000fe2000fffe0ff */
[----:B------:R-:W-:Y:S02]  /*04a0*/  LEA R19, R16, R19, 0x3 ;  /* 0x0000001310137211 */ /* 0x000fe400078e18ff */
[----:B------:R-:W-:-:S02]  /*04b0*/  IADD3.X R18, PT, PT, R17, R23, RZ, P0, !PT ;  /* 0x0000001711127210 */ /* 0x000fc400007fe4ff */
[--C-:B------:R-:W-:Y:S02]  /*04c0*/  SHF.R.U32.HI R16, RZ, 0x5, R78.reuse ;  /* 0x00000005ff107819 */ /* 0x100fe4000001164e */
[C---:B-1----:R-:W-:Y:S02]  /*04d0*/  LEA R48, P0, R49.reuse, UR12, 0x2 ;  /* 0x0000000c31307c11 */ /* 0x042fe4000f8010ff */
[----:B------:R-:W-:Y:S01]  /*04e0*/  SHF.R.U32.HI R17, RZ, 0x4, R78 ;  /* 0x00000004ff117819 */ /* 0x000fe2000001164e */
[----:B0-----:R-:W-:Y:S01]  /*04f0*/  IMAD R16, R16, R47, RZ ;  /* 0x0000002f10107224 */ /* 0x001fe200078e02ff */
[----:B------:R-:W-:Y:S01]  /*0500*/  LEA.HI.X R49, R49, UR13, R18, 0x2, P0 ;  /* 0x0000000d31317c11 */ /* 0x000fe200080f1412 */
[----:B---3--:R-:W-:Y:S01]  /*0510*/  ULEA UR5, UR6, UR5, 0x18 ;  /* 0x0000000506057291 */ /* 0x008fe2000f8ec0ff */
[----:B------:R-:W-:Y:S01]  /*0520*/  SHF.L.U32 R18, R78, 0x1, RZ ;  /* 0x000000014e127819 */ /* 0x000fe200000006ff */
[----:B------:R-:W-:Y:S01]  /*0530*/  ULEA UR4, UR6, UR4, 0x18 ;  /* 0x0000000406047291 */ /* 0x000fe2000f8ec0ff */
[----:B------:R-:W-:Y:S01]  /*0540*/  LOP3.LUT R20, R20, 0x200, RZ, 0xc0, !PT ;  /* 0x0000020014147812 */ /* 0x000fe200078ec0ff */
[----:B------:R-:W0:Y:S01]  /*0550*/  LDCU.64 UR12, c[0x0][0x388] ;  /* 0x00007100ff0c77ac */ /* 0x000e220008000a00 */
[----:B------:R-:W-:-:S02]  /*0560*/  LOP3.LUT R17, R17, 0x3fffc, RZ, 0xc0, !PT ;  /* 0x0003fffc11117812 */ /* 0x000fc400078ec0ff */
[----:B------:R-:W-:Y:S02]  /*0570*/  LOP3.LUT R18, R18, 0x78, RZ, 0xc0, !PT ;  /* 0x0000007812127812 */ /* 0x000fe400078ec0ff */
[----:B------:R-:W-:Y:S02]  /*0580*/  IADD3 R50, P0, PT, R16, R19, RZ ;  /* 0x0000001310327210 */ /* 0x000fe40007f1e0ff */
[----:B------:R-:W-:Y:S02]  /*0590*/  IADD3 R20, PT, PT, R21, R20, RZ ;  /* 0x0000001415147210 */ /* 0x000fe40007ffe0ff */
[----:B------:R-:W-:Y:S02]  /*05a0*/  LOP3.LUT R17, R17, 0x3, R78, 0xf8, !PT ;  /* 0x0000000311117812 */ /* 0x000fe400078ef84e */
[----:B------:R-:W-:Y:S02]  /*05b0*/  LEA R78, R78, UR5, 0x4 ;  /* 0x000000054e4e7c11 */ /* 0x000fe4000f8e20ff */
[----:B------:R-:W-:-:S02]  /*05c0*/  LEA R75, R18, UR5, 0x2 ;  /* 0x00000005124b7c11 */ /* 0x000fc4000f8e10ff */
[----:B------:R-:W-:Y:S02]  /*05d0*/  LEA.HI.X.SX32 R51, R16, RZ, 0x1, P0 ;  /* 0x000000ff10337211 */ /* 0x000fe400000f0eff */
[----:B------:R-:W-:Y:S02]  /*05e0*/  LEA R77, R20, UR4, 0x2 ;  /* 0x00000004144d7c11 */ /* 0x000fe4000f8e10ff */
[----:B------:R-:W-:Y:S01]  /*05f0*/  LEA R76, R17, UR4, 0x5 ;  /* 0x00000004114c7c11 */ /* 0x000fe2000f8e28ff */
[----:B0-----:R-:W-:-:S06]  /*0600*/  UMOV UR4, URZ ;  /* 0x000000ff00047c82 */ /* 0x001fcc0008000000 */
.L_x_1:
[C---:B------:R-:W-:Y:S02]  /*0610*/  IADD3 R17, P0, PT, R74.reuse, R50, RZ ;  /* 0x000000324a117210 */ /* 0x040fe40007f1e0ff */
[----:B------:R-:W-:Y:S02]  /*0620*/  MOV R20, R48 ;  /* 0x0000003000147202 */ /* 0x000fe40000000f00 */
[----:B------:R-:W-:Y:S02]  /*0630*/  LEA.HI.X.SX32 R18, R74, R51, 0x1, P0 ;  /* 0x000000334a127211 */ /* 0x000fe400000f0eff */
[C---:B------:R-:W-:Y:S02]  /*0640*/  LEA R16, P0, R17.reuse, UR12, 0x2 ;  /* 0x0000000c11107c11 */ /* 0x040fe4000f8010ff */
[----:B------:R-:W-:Y:S02]  /*0650*/  MOV R21, R49 ;  /* 0x0000003100157202 */ /* 0x000fe40000000f00 */
[----:B------:R-:W-:-:S04]  /*0660*/  LEA.HI.X R17, R17, UR13, R18, 0x2, P0 ;  /* 0x0000000d11117c11 */ /* 0x000fc800080f1412 */
[----:B------:R-:W3:Y:S04]  /*0670*/  LDG.E.128 R20, desc[UR8][R20.64] ;  /* 0x0000000814147981 */ /* 0x000ee8000c1e1d00 */
[----:B------:R-:W4:Y:S04]  /*0680*/  LDG.E.128 R16, desc[UR8][R16.64] ;  /* 0x0000000810107981 */ /* 0x000f28000c1e1d00 */
[----:B----4-:R-:W-:Y:S04]  /*0690*/  STS.128 [R78], R16 ;  /* 0x000000104e007388 */ /* 0x010fe80000000c00 */
[----:B---3--:R-:W-:Y:S04]  /*06a0*/  STS [R77], R20 ;  /* 0x000000144d007388 */ /* 0x008fe80000000800 */
[----:B------:R-:W-:Y:S04]  /*06b0*/  STS [R77+0x200], R21 ;  /* 0x000200154d007388 */ /* 0x000fe80000000800 */
[----:B------:R-:W-:Y:S04]  /*06c0*/  STS [R77+0x400], R22 ;  /* 0x000400164d007388 */ /* 0x000fe80000000800 */
[----:B------:R-:W-:Y:S01]  /*06d0*/  STS [R77+0x600], R23 ;  /* 0x000600174d007388 */ /* 0x000fe20000000800 */
[----:B------:R-:W-:Y:S06]  /*06e0*/  BAR.SYNC.DEFER_BLOCKING 0x0 ;  /* 0x0000000000007b1d */ /* 0x000fec0000010000 */
[----:B------:R-:W-:Y:S04]  /*06f0*/  LDS.128 R16, [R76] ;  /* 0x000000004c107984 */ /* 0x000fe80000000c00 */
[----:B------:R-:W0:Y:S04]  /*0700*/  LDS.128 R20, [R75] ;  /* 0x000000004b147984 */ /* 0x000e280000000c00 */
[----:B------:R-:W1:Y:S04]  /*0710*/  LDS.128 R24, [R76+0x10] ;  /* 0x000010004c187984 */ /* 0x000e680000000c00 */
[----:B------:R-:W3:Y:S04]  /*0720*/  LDS.128 R28, [R75+0x10] ;  /* 0x000010004b1c7984 */ /* 0x000ee80000000c00 */
[----:B------:R-:W-:Y:S04]  /*0730*/  LDS.128 R32, [R76+0x200] ;  /* 0x000200004c207984 */ /* 0x000fe80000000c00 */
[----:B------:R-:W4:Y:S01]  /*0740*/  LDS.128 R36, [R75+0x200] ;  /* 0x000200004b247984 */ /* 0x000f220000000c00 */
[-C--:B0-----:R-:W-:Y:S01]  /*0750*/  FFMA R71, R16, R20.reuse, R71 ;  /* 0x0000001410477223 */ /* 0x081fe20000000047 */
[-C--:B------:R-:W-:Y:S01]  /*0760*/  FFMA R66, R17, R20.reuse, R66 ;  /* 0x0000001411427223 */ /* 0x080fe20000000042 */
[-C--:B------:R-:W-:Y:S01]  /*0770*/  FFMA R79, R18, R20.reuse, R41 ;  /* 0x00000014124f7223 */ /* 0x080fe20000000029 */
[-C--:B------:R-:W-:Y:S01]  /*0780*/  FFMA R104, R19, R20.reuse, R104 ;  /* 0x0000001413687223 */ /* 0x080fe20000000068 */
[-C--:B-1----:R-:W-:Y:S01]  /*0790*/  FFMA R100, R24, R20.reuse, R100 ;  /* 0x0000001418647223 */ /* 0x082fe20000000064 */
[-C--:B------:R-:W-:Y:S01]  /*07a0*/  FFMA R95, R25, R20.reuse, R95 ;  /* 0x00000014195f7223 */ /* 0x080fe2000000005f */
[-C--:B------:R-:W-:Y:S01]  /*07b0*/  FFMA R15, R26, R20.reuse, R15 ;  /* 0x000000141a0f7223 */ /* 0x080fe2000000000f */
[----:B------:R-:W-:Y:S01]  /*07c0*/  FFMA R10, R27, R20, R10 ;  /* 0x000000141b0a7223 */ /* 0x000fe2000000000a */
[C---:B------:R-:W-:Y:S01]  /*07d0*/  FFMA R101, R24.reuse, R21, R101 ;  /* 0x0000001518657223 */ /* 0x040fe20000000065 */
[C---:B------:R-:W-:Y:S01]  /*07e0*/  FFMA R102, R24.reuse, R22, R102 ;  /* 0x0000001618667223 */ /* 0x040fe20000000066 */
[C---:B------:R-:W-:Y:S01]  /*07f0*/  FFMA R90, R24.reuse, R23, R90 ;  /* 0x00000017185a7223 */ /* 0x040fe2000000005a */
[C---:B---3--:R-:W-:Y:S01]  /*0800*/  FFMA R86, R24.reuse, R28, R86 ;  /* 0x0000001c18567223 */ /* 0x048fe20000000056 */
[C---:B------:R-:W-:Y:S01]  /*0810*/  FFMA R87, R24.reuse, R29, R87 ;  /* 0x0000001d18577223 */ /* 0x040fe20000000057 */
[----:B------:R-:W-:Y:S01]  /*0820*/  FFMA R88, R24, R30, R88 ;  /* 0x0000001e18587223 */ /* 0x000fe20000000058 */
[-C--:B------:R-:W-:Y:S01]  /*0830*/  FFMA R69, R16, R21.reuse, R69 ;  /* 0x0000001510457223 */ /* 0x080fe20000000045 */
[-C--:B------:R-:W-:Y:S01]  /*0840*/  FFMA R67, R17, R21.reuse, R67 ;  /* 0x0000001511437223 */ /* 0x080fe20000000043 */
[-C--:B------:R-:W-:Y:S01]  /*0850*/  FFMA R20, R18, R21.reuse, R42 ;  /* 0x0000001512147223 */ /* 0x080fe2000000002a */
[-C--:B------:R-:W-:Y:S01]  /*0860*/  FFMA R105, R19, R21.reuse, R105 ;  /* 0x0000001513697223 */ /* 0x080fe20000000069 */
[-C--:B------:R-:W-:Y:S01]  /*0870*/  FFMA R96, R25, R21.reuse, R96 ;  /* 0x0000001519607223 */ /* 0x080fe20000000060 */
[----:B------:R-:W-:Y:S01]  /*0880*/  FFMA R13, R26, R21, R13 ;  /* 0x000000151a0d7223 */ /* 0x000fe2000000000d */
[-C--:B------:R-:W-:Y:S01]  /*0890*/  FFMA R70, R16, R22.reuse, R70 ;  /* 0x0000001610467223 */ /* 0x080fe20000000046 */
[-C--:B------:R-:W-:Y:S01]  /*08a0*/  FFMA R106, R17, R22.reuse, R43 ;  /* 0x00000016116a7223 */ /* 0x080fe2000000002b */
[-C--:B------:R-:W-:Y:S01]  /*08b0*/  FFMA R107, R18, R22.reuse, R40 ;  /* 0x00000016126b7223 */ /* 0x080fe20000000028 */
[-C--:B------:R-:W-:Y:S01]  /*08c0*/  FFMA R103, R19, R22.reuse, R103 ;  /* 0x0000001613677223 */ /* 0x080fe20000000067 */
[-C--:B------:R-:W-:Y:S01]  /*08d0*/  FFMA R108, R25, R22.reuse, R97 ;  /* 0x00000016196c7223 */ /* 0x080fe20000000061 */
[-C--:B------:R-:W-:Y:S01]  /*08e0*/  FFMA R11, R26, R22.reuse, R11 ;  /* 0x000000161a0b7223 */ /* 0x080fe2000000000b */
[----:B------:R-:W-:Y:S01]  /*08f0*/  FFMA R24, R24, R31, R89 ;  /* 0x0000001f18187223 */ /* 0x000fe20000000059 */
[C---:B------:R-:W-:Y:S01]  /*0900*/  FFMA R21, R27.reuse, R21, R6 ;  /* 0x000000151b157223 */ /* 0x040fe20000000006 */
[C---:B------:R-:W-:Y:S01]  /*0910*/  FFMA R22, R27.reuse, R22, R4 ;  /* 0x000000161b167223 */ /* 0x040fe20000000004 */
[----:B------:R-:W0:Y:S01]  /*0920*/  LDS.128 R40, [R76+0x210] ;  /* 0x000210004c287984 */ /* 0x000e220000000c00 */
[----:B------:R-:W-:Y:S01]  /*0930*/  FFMA R97, R27, R23, R5 ;  /* 0x000000171b617223 */ /* 0x000fe20000000005 */
[----:B------:R-:W-:-:S02]  /*0940*/  FFMA R89, R26, R30, R7 ;  /* 0x0000001e1a597223 */ /* 0x000fc40000000007 */
[----:B------:R-:W1:Y:S01]  /*0950*/  LDS.128 R4, [R75+0x210] ;  /* 0x000210004b047984 */ /* 0x000e620000000c00 */
[-C--:B------:R-:W-:Y:S01]  /*0960*/  FFMA R68, R16, R23.reuse, R68 ;  /* 0x0000001710447223 */ /* 0x080fe20000000044 */
[-C--:B------:R-:W-:Y:S01]  /*0970*/  FFMA R60, R17, R23.reuse, R60 ;  /* 0x00000017113c7223 */ /* 0x080fe2000000003c */
[-C--:B------:R-:W-:Y:S01]  /*0980*/  FFMA R54, R18, R23.reuse, R54 ;  /* 0x0000001712367223 */ /* 0x080fe20000000036 */
[-C--:B------:R-:W-:Y:S01]  /*0990*/  FFMA R98, R19, R23.reuse, R98 ;  /* 0x0000001713627223 */ /* 0x080fe20000000062 */
[CC--:B------:R-:W-:Y:S01]  /*09a0*/  FFMA R85, R25.reuse, R23.reuse, R85 ;  /* 0x0000001719557223 */ /* 0x0c0fe20000000055 */
[C---:B------:R-:W-:Y:S01]  /*09b0*/  FFMA R12, R26.reuse, R23, R12 ;  /* 0x000000171a0c7223 */ /* 0x040fe2000000000c */
[C---:B------:R-:W-:Y:S01]  /*09c0*/  FFMA R81, R25.reuse, R28, R81 ;  /* 0x0000001c19517223 */ /* 0x040fe20000000051 */
[C---:B------:R-:W-:Y:S01]  /*09d0*/  FFMA R82, R25.reuse, R29, R82 ;  /* 0x0000001d19527223 */ /* 0x040fe20000000052 */
[C---:B------:R-:W-:Y:S01]  /*09e0*/  FFMA R83, R25.reuse, R30, R83 ;  /* 0x0000001e19537223 */ /* 0x040fe20000000053 */
[-C--:B------:R-:W-:Y:S01]  /*09f0*/  FFMA R14, R26, R28.reuse, R14 ;  /* 0x0000001c1a0e7223 */ /* 0x080fe2000000000e */
[----:B------:R-:W-:Y:S01]  /*0a00*/  FFMA R25, R25, R31, R84 ;  /* 0x0000001f19197223 */ /* 0x000fe20000000054 */
[-C--:B------:R-:W-:Y:S01]  /*0a10*/  FFMA R63, R16, R28.reuse, R63 ;  /* 0x0000001c103f7223 */ /* 0x080fe2000000003f */
[-C--:B------:R-:W-:Y:S01]  /*0a20*/  FFMA R61, R17, R28.reuse, R61 ;  /* 0x0000001c113d7223 */ /* 0x080fe2000000003d */
[-C--:B------:R-:W-:Y:S01]  /*0a30*/  FFMA R55, R18, R28.reuse, R55 ;  /* 0x0000001c12377223 */ /* 0x080fe20000000037 */
[----:B------:R-:W-:Y:S01]  /*0a40*/  FFMA R93, R19, R28, R93 ;  /* 0x0000001c135d7223 */ /* 0x000fe2000000005d */
[-C--:B------:R-:W-:Y:S01]  /*0a50*/  FFMA R84, R26, R29.reuse, R9 ;  /* 0x0000001d1a547223 */ /* 0x080fe20000000009 */
[C---:B------:R-:W-:Y:S01]  /*0a60*/  FFMA R64, R16.reuse, R29, R64 ;  /* 0x0000001d10407223 */ /* 0x040fe20000000040 */
[CC--:B------:R-:W-:Y:S01]  /*0a70*/  FFMA R65, R16.reuse, R30.reuse, R65 ;  /* 0x0000001e10417223 */ /* 0x0c0fe20000000041 */
[----:B------:R-:W-:Y:S01]  /*0a80*/  FFMA R62, R16, R31, R62 ;  /* 0x0000001f103e7223 */ /* 0x000fe2000000003e */
[C---:B------:R-:W-:Y:S01]  /*0a90*/  FFMA R58, R17.reuse, R29, R58 ;  /* 0x0000001d113a7223 */ /* 0x040fe2000000003a */
[CC--:B------:R-:W-:Y:S01]  /*0aa0*/  FFMA R59, R17.reuse, R30.reuse, R59 ;  /* 0x0000001e113b7223 */ /* 0x0c0fe2000000003b */
[----:B------:R-:W-:Y:S01]  /*0ab0*/  FFMA R57, R17, R31, R57 ;  /* 0x0000001f11397223 */ /* 0x000fe20000000039 */
[C---:B------:R-:W-:Y:S01]  /*0ac0*/  FFMA R56, R18.reuse, R29, R56 ;  /* 0x0000001d12387223 */ /* 0x040fe20000000038 */
[CC--:B------:R-:W-:Y:S01]  /*0ad0*/  FFMA R53, R18.reuse, R30.reuse, R53 ;  /* 0x0000001e12357223 */ /* 0x0c0fe20000000035 */
[----:B------:R-:W-:Y:S01]  /*0ae0*/  FFMA R99, R18, R31, R99 ;  /* 0x0000001f12637223 */ /* 0x000fe20000000063 */
[C---:B------:R-:W-:Y:S01]  /*0af0*/  FFMA R94, R19.reuse, R29, R94 ;  /* 0x0000001d135e7223 */ /* 0x040fe2000000005e */
[C---:B------:R-:W-:Y:S01]  /*0b00*/  FFMA R91, R19.reuse, R30, R91 ;  /* 0x0000001e135b7223 */ /* 0x040fe2000000005b */
[-C--:B------:R-:W-:Y:S01]  /*0b10*/  FFMA R92, R19, R31.reuse, R92 ;  /* 0x0000001f135c7223 */ /* 0x080fe2000000005c */
[----:B------:R-:W-:Y:S01]  /*0b20*/  FFMA R26, R26, R31, R8 ;  /* 0x0000001f1a1a7223 */ /* 0x000fe20000000008 */
[C---:B------:R-:W-:Y:S01]  /*0b30*/  FFMA R28, R27.reuse, R28, R80 ;  /* 0x0000001c1b1c7223 */ /* 0x040fe20000000050 */
[C---:B------:R-:W-:Y:S01]  /*0b40*/  FFMA R3, R27.reuse, R29, R3 ;  /* 0x0000001d1b037223 */ /* 0x040fe20000000003 */
[C---:B------:R-:W-:Y:S01]  /*0b50*/  FFMA R0, R27.reuse, R30, R0 ;  /* 0x0000001e1b007223 */ /* 0x040fe20000000000 */
[----:B------:R-:W-:Y:S01]  /*0b60*/  FFMA R2, R27, R31, R2 ;  /* 0x0000001f1b027223 */ /* 0x000fe20000000002 */
[-C--:B----4-:R-:W-:Y:S01]  /*0b70*/  FFMA R71, R32, R36.reuse, R71 ;  /* 0x0000002420477223 */ /* 0x090fe20000000047 */
[-C--:B------:R-:W-:Y:S01]  /*0b80*/  FFMA R66, R33, R36.reuse, R66 ;  /* 0x0000002421427223 */ /* 0x080fe20000000042 */
[-C--:B------:R-:W-:Y:S01]  /*0b90*/  FFMA R79, R34, R36.reuse, R79 ;  /* 0x00000024224f7223 */ /* 0x080fe2000000004f */
[-C--:B------:R-:W-:Y:S01]  /*0ba0*/  FFMA R104, R35, R36.reuse, R104 ;  /* 0x0000002423687223 */ /* 0x080fe20000000068 */
[-C--:B0-----:R-:W-:Y:S01]  /*0bb0*/  FFMA R100, R40, R36.reuse, R100 ;  /* 0x0000002428647223 */ /* 0x081fe20000000064 */
        /* <DEDUP_REMOVED lines=26> */
[----:B------:R-:W-:Y:S01]  /*0d60*/  FFMA R38, R43, R38, R22 ;  /* 0x000000262b267223 */ /* 0x000fe20000000016 */
[-C--:B-1----:R-:W-:Y:S01]  /*0d70*/  FFMA R39, R42, R4.reuse, R14 ;  /* 0x000000042a277223 */ /* 0x082fe2000000000e */
[----:B------:R-:W-:Y:S04]  /*0d80*/  LDS.128 R8, [R76+0x400] ;  /* 0x000400004c087984 */ /* 0x000fe80000000c00 */
[----:B------:R-:W0:Y:S04]  /*0d90*/  LDS.128 R16, [R75+0x400] ;  /* 0x000400004b107984 */ /* 0x000e280000000c00 */
[----:B------:R-:W1:Y:S04]  /*0da0*/  LDS.128 R20, [R76+0x410] ;  /* 0x000410004c147984 */ /* 0x000e680000000c00 */
[----:B------:R-:W3:Y:S01]  /*0db0*/  LDS.128 R12, [R75+0x410] ;  /* 0x000410004b0c7984 */ /* 0x000ee20000000c00 */
[C---:B------:R-:W-:Y:S01]  /*0dc0*/  FFMA R63, R32.reuse, R4, R63 ;  /* 0x00000004203f7223 */ /* 0x040fe2000000003f */
[C---:B------:R-:W-:Y:S01]  /*0dd0*/  FFMA R64, R32.reuse, R5, R64 ;  /* 0x0000000520407223 */ /* 0x040fe20000000040 */
[C---:B------:R-:W-:Y:S01]  /*0de0*/  FFMA R65, R32.reuse, R6, R65 ;  /* 0x0000000620417223 */ /* 0x040fe20000000041 */
[----:B------:R-:W-:Y:S01]  /*0df0*/  FFMA R62, R32, R7, R62 ;  /* 0x00000007203e7223 */ /* 0x000fe2000000003e */
        /* <DEDUP_REMOVED lines=13> */
[CC--:B------:R-:W-:Y:S01]  /*0ed0*/  FFMA R87, R40.reuse, R5.reuse, R87 ;  /* 0x0000000528577223 */ /* 0x0c0fe20000000057 */
[----:B------:R-:W-:Y:S01]  /*0ee0*/  FFMA R88, R40, R6, R88 ;  /* 0x0000000628587223 */ /* 0x000fe20000000058 */
[C---:B------:R-:W-:Y:S01]  /*0ef0*/  FFMA R81, R41.reuse, R4, R81 ;  /* 0x0000000429517223 */ /* 0x040fe20000000051 */
[CC--:B------:R-:W-:Y:S01]  /*0f00*/  FFMA R82, R41.reuse, R5.reuse, R82 ;  /* 0x0000000529527223 */ /* 0x0c0fe20000000052 */
[-C--:B------:R-:W-:Y:S01]  /*0f10*/  FFMA R83, R41, R6.reuse, R83 ;  /* 0x0000000629537223 */ /* 0x080fe20000000053 */
[CC--:B------:R-:W-:Y:S01]  /*0f20*/  FFMA R84, R42.reuse, R5.reuse, R84 ;  /* 0x000000052a547223 */ /* 0x0c0fe20000000054 */
[----:B------:R-:W-:Y:S01]  /*0f30*/  FFMA R89, R42, R6, R89 ;  /* 0x000000062a597223 */ /* 0x000fe20000000059 */
[C---:B------:R-:W-:Y:S01]  /*0f40*/  FFMA R28, R43.reuse, R4, R28 ;  /* 0x000000042b1c7223 */ /* 0x040fe2000000001c */
[C---:B------:R-:W-:Y:S01]  /*0f50*/  FFMA R3, R43.reuse, R5, R3 ;  /* 0x000000052b037223 */ /* 0x040fe20000000003 */
[C---:B------:R-:W-:Y:S01]  /*0f60*/  FFMA R0, R43.reuse, R6, R0 ;  /* 0x000000062b007223 */ /* 0x040fe20000000000 */
[-C--:B------:R-:W-:Y:S01]  /*0f70*/  FFMA R2, R43, R7.reuse, R2 ;  /* 0x000000072b027223 */ /* 0x080fe20000000002 */
[-C--:B------:R-:W-:Y:S01]  /*0f80*/  FFMA R40, R40, R7.reuse, R24 ;  /* 0x0000000728287223 */ /* 0x080fe20000000018 */
[-C--:B------:R-:W-:Y:S01]  /*0f90*/  FFMA R41, R41, R7.reuse, R25 ;  /* 0x0000000729297223 */ /* 0x080fe20000000019 */
[----:B------:R-:W-:Y:S01]  /*0fa0*/  FFMA R42, R42, R7, R26 ;  /* 0x000000072a2a7223 */ /* 0x000fe2000000001a */
[-C--:B0-----:R-:W-:Y:S01]  /*0fb0*/  FFMA R71, R8, R16.reuse, R71 ;  /* 0x0000001008477223 */ /* 0x081fe20000000047 */
[-C--:B------:R-:W-:Y:S01]  /*0fc0*/  FFMA R66, R9, R16.reuse, R66 ;  /* 0x0000001009427223 */ /* 0x080fe20000000042 */
[-C--:B------:R-:W-:Y:S01]  /*0fd0*/  FFMA R79, R10, R16.reuse, R79 ;  /* 0x000000100a4f7223 */ /* 0x080fe2000000004f */
[-C--:B------:R-:W-:Y:S01]  /*0fe0*/  FFMA R104, R11, R16.reuse, R104 ;  /* 0x000000100b687223 */ /* 0x080fe20000000068 */
[----:B-1----:R-:W-:Y:S01]  /*0ff0*/  FFMA R43, R22, R16, R27 ;  /* 0x00000010162b7223 */ /* 0x002fe2000000001b */
[-C--:B------:R-:W-:Y:S01]  /*1000*/  FFMA R69, R8, R17.reuse, R69 ;  /* 0x0000001108457223 */ /* 0x080fe20000000045 */
[-C--:B------:R-:W-:Y:S01]  /*1010*/  FFMA R67, R9, R17.reuse, R67 ;  /* 0x0000001109437223 */ /* 0x080fe20000000043 */
[-C--:B------:R-:W-:Y:S01]  /*1020*/  FFMA R29, R10, R17.reuse, R29 ;  /* 0x000000110a1d7223 */ /* 0x080fe2000000001d */
[----:B------:R-:W-:Y:S01]  /*1030*/  FFMA R105, R11, R17, R105 ;  /* 0x000000110b697223 */ /* 0x000fe20000000069 */
        /* <DEDUP_REMOVED lines=8> */
[C---:B---3--:R-:W-:Y:S01]  /*10c0*/  FFMA R63, R8.reuse, R12, R63 ;  /* 0x0000000c083f7223 */ /* 0x048fe2000000003f */
        /* <DEDUP_REMOVED lines=15> */
[----:B------:R-:W-:Y:S04]  /*11c0*/  LDS.128 R4, [R76+0x600] ;  /* 0x000600004c047984 */ /* 0x000fe80000000c00 */
[----:B------:R-:W0:Y:S04]  /*11d0*/  LDS.128 R24, [R75+0x600] ;  /* 0x000600004b187984 */ /* 0x000e280000000c00 */
[----:B------:R-:W1:Y:S01]  /*11e0*/  LDS.128 R8, [R75+0x610] ;  /* 0x000610004b087984 */ /* 0x000e620000000c00 */
[-C--:B------:R-:W-:Y:S01]  /*11f0*/  FFMA R100, R20, R16.reuse, R100 ;  /* 0x0000001014647223 */ /* 0x080fe20000000064 */
[----:B------:R-:W-:-:S02]  /*1200*/  FFMA R95, R21, R16, R95 ;  /* 0x00000010155f7223 */ /* 0x000fc4000000005f */
[----:B------:R-:W3:Y:S01]  /*1210*/  LDS.128 R32, [R76+0x610] ;  /* 0x000610004c207984 */ /* 0x000ee20000000c00 */
        /* <DEDUP_REMOVED lines=29> */
[----:B------:R-:W-:Y:S01]  /*13f0*/  LDS.128 R16, [R75+0x800] ;  /* 0x000800004b107984 */ /* 0x000fe20000000c00 */
[-C--:B0-----:R-:W-:Y:S01]  /*1400*/  FFMA R71, R4, R24.reuse, R71 ;  /* 0x0000001804477223 */ /* 0x081fe20000000047 */
        /* <DEDUP_REMOVED lines=15> */
[C---:B-1----:R-:W-:Y:S01]  /*1500*/  FFMA R63, R4.reuse, R8, R63 ;  /* 0x00000008043f7223 */ /* 0x042fe2000000003f */
        /* <DEDUP_REMOVED lines=15> */
[----:B------:R-:W0:Y:S04]  /*1600*/  LDS.128 R12, [R76+0x800] ;  /* 0x000800004c0c7984 */ /* 0x000e280000000c00 */
[----:B------:R-:W1:Y:S01]  /*1610*/  LDS.128 R4, [R75+0x810] ;  /* 0x000810004b047984 */ /* 0x000e620000000c00 */
[----:B---3--:R-:W-:-:S03]  /*1620*/  FFMA R100, R32, R24, R100 ;  /* 0x0000001820647223 */ /* 0x008fc60000000064 */
[----:B------:R-:W3:Y:S01]  /*1630*/  LDS.128 R20, [R76+0x810] ;  /* 0x000810004c147984 */ /* 0x000ee20000000c00 */
        /* <DEDUP_REMOVED lines=33> */
[----:B------:R-:W-:-:S02]  /*1850*/  FFMA R66, R13, R16, R66 ;  /* 0x000000100d427223 */ /* 0x000fc40000000042 */
[----:B------:R-:W0:Y:S01]  /*1860*/  LDS.128 R8, [R76+0xa00] ;  /* 0x000a00004c087984 */ /* 0x000e220000000c00 */
[-C--:B------:R-:W-:Y:S01]  /*1870*/  FFMA R79, R14, R16.reuse, R79 ;  /* 0x000000100e4f7223 */ /* 0x080fe2000000004f */
[----:B------:R-:W-:Y:S02]  /*1880*/  FFMA R104, R15, R16, R104 ;  /* 0x000000100f687223 */ /* 0x000fe40000000068 */
[----:B------:R-:W4:Y:S01]  /*1890*/  LDS.128 R32, [R76+0xa10] ;  /* 0x000a10004c207984 */ /* 0x000f220000000c00 */
        /* <DEDUP_REMOVED lines=27> */
[----:B------:R-:W-:-:S02]  /*1a50*/  FFMA R92, R15, R7, R92 ;  /* 0x000000070f5c7223 */ /* 0x000fc4000000005c */
[----:B------:R-:W1:Y:S01]  /*1a60*/  LDS.128 R12, [R75+0xa10] ;  /* 0x000a10004b0c7984 */ /* 0x000e620000000c00 */
[-C--:B---3--:R-:W-:Y:S01]  /*1a70*/  FFMA R100, R20, R16.reuse, R100 ;  /* 0x0000001014647223 */ /* 0x088fe20000000064 */
        /* <DEDUP_REMOVED lines=15> */
[-C--:B----4-:R-:W-:Y:S01]  /*1b70*/  FFMA R100, R32, R24.reuse, R100 ;  /* 0x0000001820647223 */ /* 0x090fe20000000064 */
        /* <DEDUP_REMOVED lines=38> */
[----:B------:R-:W-:Y:S01]  /*1de0*/  FFMA R26, R35, R26, R38 ;  /* 0x0000001a231a7223 */ /* 0x000fe20000000026 */
[----:B------:R-:W-:Y:S01]  /*1df0*/  LDS.128 R20, [R76+0xc00] ;  /* 0x000c00004c147984 */ /* 0x000fe20000000c00 */
[-C--:B------:R-:W-:Y:S01]  /*1e00*/  FFMA R68, R8, R27.reuse, R68 ;  /* 0x0000001b08447223 */ /* 0x080fe20000000044 */
[-C--:B------:R-:W-:Y:S01]  /*1e10*/  FFMA R60, R9, R27.reuse, R60 ;  /* 0x0000001b093c7223 */ /* 0x080fe2000000003c */
[-C--:B------:R-:W-:Y:S01]  /*1e20*/  FFMA R54, R10, R27.reuse, R54 ;  /* 0x0000001b0a367223 */ /* 0x080fe20000000036 */
[----:B------:R-:W0:Y:S01]  /*1e30*/  LDS.128 R36, [R75+0xc00] ;  /* 0x000c00004b247984 */ /* 0x000e220000000c00 */
[----:B------:R-:W-:Y:S01]  /*1e40*/  FFMA R98, R11, R27, R98 ;  /* 0x0000001b0b627223 */ /* 0x000fe20000000062 */
[C---:B-1----:R-:W-:Y:S01]  /*1e50*/  FFMA R63, R8.reuse, R12, R63 ;  /* 0x0000000c083f7223 */ /* 0x042fe2000000003f */
[C---:B------:R-:W-:Y:S01]  /*1e60*/  FFMA R64, R8.reuse, R13, R64 ;  /* 0x0000000d08407223 */ /* 0x040fe20000000040 */
[----:B------:R-:W1:Y:S01]  /*1e70*/  LDS.128 R4, [R76+0xc10] ;  /* 0x000c10004c047984 */ /* 0x000e620000000c00 */
        /* <DEDUP_REMOVED lines=14> */
[----:B------:R-:W3:Y:S01]  /*1f60*/  LDS.128 R8, [R75+0xc10] ;  /* 0x000c10004b087984 */ /* 0x000ee20000000c00 */
[CC--:B------:R-:W-:Y:S01]  /*1f70*/  FFMA R90, R32.reuse, R27.reuse, R90 ;  /* 0x0000001b205a7223 */ /* 0x0c0fe2000000005a */
[C---:B------:R-:W-:Y:S01]  /*1f80*/  FFMA R85, R33.reuse, R27, R85 ;  /* 0x0000001b21557223 */ /* 0x040fe20000000055 */
[C---:B------:R-:W-:Y:S01]  /*1f90*/  FFMA R86, R32.reuse, R12, R86 ;  /* 0x0000000c20567223 */ /* 0x040fe20000000056 */
[C---:B------:R-:W-:Y:S01]  /*1fa0*/  FFMA R87, R32.reuse, R13, R87 ;  /* 0x0000000d20577223 */ /* 0x040fe20000000057 */
[C---:B------:R-:W-:Y:S01]  /*1fb0*/  FFMA R88, R32.reuse, R14, R88 ;  /* 0x0000000e20587223 */ /* 0x040fe20000000058 */
[----:B------:R-:W-:Y:S01]  /*1fc0*/  FFMA R40, R32, R15, R40 ;  /* 0x0000000f20287223 */ /* 0x000fe20000000028 */
[C---:B------:R-:W-:Y:S01]  /*1fd0*/  FFMA R81, R33.reuse, R12, R81 ;  /* 0x0000000c21517223 */ /* 0x040fe20000000051 */
[C---:B------:R-:W-:Y:S01]  /*1fe0*/  FFMA R82, R33.reuse, R13, R82 ;  /* 0x0000000d21527223 */ /* 0x040fe20000000052 */
[CC--:B------:R-:W-:Y:S01]  /*1ff0*/  FFMA R83, R33.reuse, R14.reuse, R83 ;  /* 0x0000000e21537223 */ /* 0x0c0fe20000000053 */
[----:B------:R-:W-:Y:S01]  /*2000*/  FFMA R41, R33, R15, R41 ;  /* 0x0000000f21297223 */ /* 0x000fe20000000029 */
[CC--:B------:R-:W-:Y:S01]  /*2010*/  FFMA R84, R34.reuse, R13.reuse, R84 ;  /* 0x0000000d22547223 */ /* 0x0c0fe20000000054 */
[CC--:B------:R-:W-:Y:S01]  /*2020*/  FFMA R89, R34.reuse, R14.reuse, R89 ;  /* 0x0000000e22597223 */ /* 0x0c0fe20000000059 */
[C---:B------:R-:W-:Y:S01]  /*2030*/  FFMA R3, R35.reuse, R13, R3 ;  /* 0x0000000d23037223 */ /* 0x040fe20000000003 */
[C---:B------:R-:W-:Y:S01]  /*2040*/  FFMA R0, R35.reuse, R14, R0 ;  /* 0x0000000e23007223 */ /* 0x040fe20000000000 */
[CC--:B------:R-:W-:Y:S01]  /*2050*/  FFMA R32, R34.reuse, R12.reuse, R16 ;  /* 0x0000000c22207223 */ /* 0x0c0fe20000000010 */
[-C--:B------:R-:W-:Y:S01]  /*2060*/  FFMA R80, R34, R27.reuse, R31 ;  /* 0x0000001b22507223 */ /* 0x080fe2000000001f */
[C---:B------:R-:W-:Y:S01]  /*2070*/  FFMA R97, R35.reuse, R27, R97 ;  /* 0x0000001b23617223 */ /* 0x040fe20000000061 */
[----:B------:R-:W-:Y:S01]  /*2080*/  FFMA R12, R35, R12, R28 ;  /* 0x0000000c230c7223 */ /* 0x000fe2000000001c */
[-C--:B0-----:R-:W-:Y:S01]  /*2090*/  FFMA R71, R20, R36.reuse, R71 ;  /* 0x0000002414477223 */ /* 0x081fe20000000047 */
[-C--:B------:R-:W-:Y:S01]  /*20a0*/  FFMA R66, R21, R36.reuse, R66 ;  /* 0x0000002415427223 */ /* 0x080fe20000000042 */
[-C--:B------:R-:W-:Y:S01]  /*20b0*/  FFMA R79, R22, R36.reuse, R79 ;  /* 0x00000024164f7223 */ /* 0x080fe2000000004f */
[-C--:B------:R-:W-:Y:S01]  /*20c0*/  FFMA R104, R23, R36.reuse, R104 ;  /* 0x0000002417687223 */ /* 0x080fe20000000068 */
[-C--:B-1----:R-:W-:Y:S01]  /*20d0*/  FFMA R100, R4, R36.reuse, R100 ;  /* 0x0000002404647223 */ /* 0x082fe20000000064 */
        /* <DEDUP_REMOVED lines=23> */
[----:B------:R-:W-:Y:S01]  /*2250*/  LDS.128 R24, [R76+0xe00] ;  /* 0x000e00004c187984 */ /* 0x000fe20000000c00 */
[----:B------:R-:W-:Y:S01]  /*2260*/  FFMA R98, R23, R39, R98 ;  /* 0x0000002717627223 */ /* 0x000fe20000000062 */
[C---:B---3--:R-:W-:Y:S01]  /*2270*/  FFMA R63, R20.reuse, R8, R63 ;  /* 0x00000008143f7223 */ /* 0x048fe2000000003f */
[C---:B------:R-:W-:Y:S01]  /*2280*/  FFMA R64, R20.reuse, R9, R64 ;  /* 0x0000000914407223 */ /* 0x040fe20000000040 */
[----:B------:R-:W0:Y:S01]  /*2290*/  LDS.128 R16, [R76+0xe10] ;  /* 0x000e10004c107984 */ /* 0x000e220000000c00 */
        /* <DEDUP_REMOVED lines=15> */
[----:B------:R-:W-:-:S06]  /*2390*/  UIADD3 UR4, UPT, UPT, UR4, 0x8, URZ ;  /* 0x0000000804047890 */ /* 0x000fcc000fffe0ff */
[----:B------:R-:W-:Y:S01]  /*23a0*/  ISETP.LE.AND P0, PT, R46, UR4, PT ;  /* 0x000000042e007c0c */ /* 0x000fe2000bf03270 */
[-C--:B------:R-:W-:Y:S01]  /*23b0*/  FFMA R42, R34, R15.reuse, R42 ;  /* 0x0000000f222a7223 */ /* 0x080fe2000000002a */
[----:B------:R-:W-:Y:S01]  /*23c0*/  FFMA R2, R35, R15, R2 ;  /* 0x0000000f23027223 */ /* 0x000fe20000000002 */
[-C--:B------:R-:W-:Y:S01]  /*23d0*/  FFMA R90, R4, R39.reuse, R90 ;  /* 0x00000027045a7223 */ /* 0x080fe2000000005a */
[-C--:B------:R-:W-:Y:S01]  /*23e0*/  FFMA R85, R5, R39.reuse, R85 ;  /* 0x0000002705557223 */ /* 0x080fe20000000055 */
[CC--:B------:R-:W-:Y:S01]  /*23f0*/  FFMA R80, R6.reuse, R39.reuse, R80 ;  /* 0x0000002706507223 */ /* 0x0c0fe20000000050 */
        /* <DEDUP_REMOVED lines=10> */
[C---:B------:R-:W-:Y:S01]  /*24a0*/  FFMA R35, R6.reuse, R9, R84 ;  /* 0x0000000906237223 */ /* 0x040fe20000000054 */
[C---:B------:R-:W-:Y:S01]  /*24b0*/  FFMA R32, R6.reuse, R10, R89 ;  /* 0x0000000a06207223 */ /* 0x040fe20000000059 */
[----:B------:R-:W-:Y:S01]  /*24c0*/  FFMA R111, R6, R11, R42 ;  /* 0x0000000b066f7223 */ /* 0x000fe2000000002a */
[C---:B------:R-:W-:Y:S01]  /*24d0*/  FFMA R112, R7.reuse, R8, R12 ;  /* 0x0000000807707223 */ /* 0x040fe2000000000c */
[C---:B------:R-:W-:Y:S01]  /*24e0*/  FFMA R3, R7.reuse, R9, R3 ;  /* 0x0000000907037223 */ /* 0x040fe20000000003 */
[C---:B------:R-:W-:Y:S01]  /*24f0*/  FFMA R0, R7.reuse, R10, R0 ;  /* 0x0000000a07007223 */ /* 0x040fe20000000000 */
[----:B------:R-:W-:Y:S01]  /*2500*/  FFMA R2, R7, R11, R2 ;  /* 0x0000000b07027223 */ /* 0x000fe20000000002 */
[----:B------:R-:W-:Y:S01]  /*2510*/  IADD3 R48, P1, PT, R48, 0x20, RZ ;  /* 0x0000002030307810 */ /* 0x000fe20007f3e0ff */
[-C--:B0-----:R-:W-:Y:S01]  /*2520*/  FFMA R15, R18, R28.reuse, R43 ;  /* 0x0000001c120f7223 */ /* 0x081fe2000000002b */
[----:B------:R-:W-:Y:S01]  /*2530*/  FFMA R42, R26, R29, R14 ;  /* 0x0000001d1a2a7223 */ /* 0x000fe2000000000e */
        /* <DEDUP_REMOVED lines=62> */
[----:B------:R-:W-:-:S02]  /*2920*/  LEA R74, R47, R74, 0x3 ;  /* 0x0000004a2f4a7211 */ /* 0x000fc400078e18ff */
[----:B------:R-:W-:Y:S01]  /*2930*/  IADD3.X R49, PT, PT, RZ, R49, RZ, P1, !PT ;  /* 0x00000031ff317210 */ /* 0x000fe20000ffe4ff */
[----:B------:R-:W-:Y:S06]  /*2940*/  BAR.SYNC.DEFER_BLOCKING 0x0 ;  /* 0x0000000000007b1d */ /* 0x000fec0000010000 */
[----:B------:R-:W-:Y:S05]  /*2950*/  @!P0 BRA `(.L_x_1) ;  /* 0xffffffdc002c8947 */ /* 0x000fea000383ffff */
.L_x_0:
[----:B------:R-:W-:Y:S01]  /*2960*/  SHF.L.U32 R73, R73, 0x1, RZ ;  /* 0x0000000149497819 */ /* 0x000fe200000006ff */
[----:B------:R-:W1:Y:S01]  /*2970*/  LDCU.64 UR4, c[0x0][0x390] ;  /* 0x00007200ff0477ac */ /* 0x000e620008000a00 */
[----:B------:R-:W-:Y:S01]  /*2980*/  SHF.L.U32 R72, R72, 0x3, RZ ;  /* 0x0000000348487819 */ /* 0x000fe200000006ff */
[----:B0-2---:R-:W-:Y:S01]  /*2990*/  IMAD R19, R44, UR7, RZ ;  /* 0x000000072c137c24 */ /* 0x005fe2000f8e02ff */
[----:B------:R-:W-:Y:S01]  /*29a0*/  LOP3.LUT R17, R73, 0x78, RZ, 0xc0, !PT ;  /* 0x0000007849117812 */ /* 0x000fe200078ec0ff */
[----:B------:R-:W-:Y:S01]  /*29b0*/  IMAD R16, R45, UR10, RZ ;  /* 0x0000000a2d107c24 */ /* 0x000fe2000f8e02ff */
[----:B------:R-:W-:-:S04]  /*29c0*/  MOV R73, RZ ;  /* 0x000000ff00497202 */ /* 0x000fc80000000f00 */
[----:B------:R-:W-:Y:S01]  /*29d0*/  LEA R16, R16, R17, 0x3 ;  /* 0x0000001110107211 */ /* 0x000fe200078e18ff */
[----:B------:R-:W-:Y:S01]  /*29e0*/  IMAD.WIDE.U32 R72, R19, 0x8, R72 ;  /* 0x0000000813487825 */ /* 0x000fe200078e0048 */
[----:B------:R-:W-:Y:S02]  /*29f0*/  SHF.R.S32.HI R19, RZ, 0x1f, R52 ;  /* 0x0000001fff137819 */ /* 0x000fe40000011434 */
[----:B------:R-:W-:Y:S01]  /*2a00*/  MOV R17, RZ ;  /* 0x000000ff00117202 */ /* 0x000fe20000000f00 */
[-C--:B------:R-:W-:Y:S02]  /*2a10*/  IMAD R18, R73, R52.reuse, RZ ;  /* 0x0000003449127224 */ /* 0x080fe400078e02ff */
[----:B------:R-:W-:-:S04]  /*2a20*/  IMAD.WIDE.U32 R16, R72, R52, R16 ;  /* 0x0000003448107225 */ /* 0x000fc800078e0010 */
[----:B------:R-:W-:Y:S01]  /*2a30*/  IMAD R19, R72, R19, R18 ;  /* 0x0000001348137224 */ /* 0x000fe200078e0212 */
[----:B-1----:R-:W-:Y:S01]  /*2a40*/  LEA R112, P0, R16, UR4, 0x2 ;  /* 0x0000000410707c11 */ /* 0x002fe2000f8010ff */
[----:B------:R-:W0:Y:S03]  /*2a50*/  LDCU UR4, c[0x0][0x3a4] ;  /* 0x00007480ff0477ac */ /* 0x000e260008000800 */
[----:B------:R-:W-:-:S04]  /*2a60*/  IADD3 R17, PT, PT, R17, R19, RZ ;  /* 0x0000001311117210 */ /* 0x000fc80007ffe0ff */
[----:B------:R-:W-:Y:S01]  /*2a70*/  LEA.HI.X R113, R16, UR5, R17, 0x2, P0 ;  /* 0x0000000510717c11 */ /* 0x000fe200080f1411 */
[----:B------:R-:W1:Y:S04]  /*2a80*/  LDCU UR5, c[0x0][0x3a8] ;  /* 0x00007500ff0577ac */ /* 0x000e680008000800 */
[----:B------:R-:W1:Y:S01]  /*2a90*/  LDG.E.128 R44, desc[UR8][R112.64+0x10] ;  /* 0x00001008702c7981 */ /* 0x000e62000c1e1d00 */
[----:B------:R-:W-:-:S03]  /*2aa0*/  IMAD.WIDE R110, R52, 0x4, R112 ;  /* 0x00000004346e7825 */ /* 0x000fc600078e0270 */
[----:B------:R-:W2:Y:S04]  /*2ab0*/  LDG.E.128 R48, desc[UR8][R112.64] ;  /* 0x0000000870307981 */ /* 0x000ea8000c1e1d00 */
[----:B------:R-:W3:Y:S01]  /*2ac0*/  LDG.E.128 R36, desc[UR8][R110.64] ;  /* 0x000000086e247981 */ /* 0x000ee2000c1e1d00 */
[----:B------:R-:W-:-:S03]  /*2ad0*/  IMAD.WIDE R108, R52, 0x4, R110 ;  /* 0x00000004346c7825 */ /* 0x000fc600078e026e */
[----:B------:R-:W4:Y:S04]  /*2ae0*/  LDG.E.128 R32, desc[UR8][R110.64+0x10] ;  /* 0x000010086e207981 */ /* 0x000f28000c1e1d00 */
[----:B------:R-:W5:Y:S04]  /*2af0*/  LDG.E.128 R28, desc[UR8][R108.64] ;  /* 0x000000086c1c7981 */ /* 0x000f68000c1e1d00 */
[----:B------:R-:W5:Y:S01]  /*2b00*/  LDG.E.128 R24, desc[UR8][R108.64+0x10] ;  /* 0x000010086c187981 */ /* 0x000f62000c1e1d00 */
[----:B------:R-:W-:-:S04]  /*2b10*/  IMAD.WIDE R106, R52, 0x4, R108 ;  /* 0x00000004346a7825 */ /* 0x000fc800078e026c */
[----:B0-----:R-:W-:Y:S01]  /*2b20*/  FMUL R63, R63, UR4 ;  /* 0x000000043f3f7c20 */ /* 0x001fe20008400000 */
[----:B------:R-:W-:Y:S01]  /*2b30*/  FMUL R62, R62, UR4 ;  /* 0x000000043e3e7c20 */ /* 0x000fe20008400000 */
[----:B------:R-:W-:Y:S01]  /*2b40*/  FMUL R60, R60, UR4 ;  /* 0x000000043c3c7c20 */ /* 0x000fe20008400000 */
[----:B------:R-:W-:Y:S01]  /*2b50*/  FMUL R61, R61, UR4 ;  /* 0x000000043d3d7c20 */ /* 0x000fe20008400000 */
[----:B------:R-:W5:Y:S01]  /*2b60*/  LDG.E.128 R16, desc[UR8][R106.64+0x10] ;  /* 0x000010086a107981 */ /* 0x000f62000c1e1d00 */
[----:B------:R-:W-:-:S04]  /*2b70*/  IMAD.WIDE R114, R52, 0x4, R106 ;  /* 0x0000000434727825 */ /* 0x000fc800078e026a */
[----:B------:R-:W-:Y:S01]  /*2b80*/  FMUL R58, R58, UR4 ;  /* 0x000000043a3a7c20 */ /* 0x000fe20008400000 */
        /* <DEDUP_REMOVED lines=9> */
[----:B------:R-:W-:Y:S01]  /*2c20*/  FMUL R41, R41, UR4 ;  /* 0x0000000429297c20 */ /* 0x000fe20008400000 */
        /* <DEDUP_REMOVED lines=8> */
[----:B------:R-:W5:Y:S01]  /*2cb0*/  LDG.E.128 R20, desc[UR8][R106.64] ;  /* 0x000000086a147981 */ /* 0x000f62000c1e1d00 */
[----:B-1----:R-:W-:Y:S01]  /*2cc0*/  FFMA R44, R44, UR5, R63 ;  /* 0x000000052c2c7c23 */ /* 0x002fe2000800003f */
[----:B------:R-:W-:Y:S01]  /*2cd0*/  FFMA R47, R47, UR5, R62 ;  /* 0x000000052f2f7c23 */ /* 0x000fe2000800003e */
[----:B------:R-:W-:Y:S01]  /*2ce0*/  FMUL R63, R66, UR4 ;  /* 0x00000004423f7c20 */ /* 0x000fe20008400000 */
[----:B------:R-:W-:-:S03]  /*2cf0*/  FMUL R62, R67, UR4 ;  /* 0x00000004433e7c20 */ /* 0x000fc60008400000 */
[----:B---3--:R-:W-:Y:S01]  /*2d00*/  FFMA R36, R36, UR5, R63 ;  /* 0x0000000524247c23 */ /* 0x008fe2000800003f */
[----:B------:R-:W-:Y:S01]  /*2d10*/  FFMA R37, R37, UR5, R62 ;  /* 0x0000000525257c23 */ /* 0x000fe2000800003e */
[----:B------:R-:W-:Y:S01]  /*2d20*/  FFMA R39, R39, UR5, R60 ;  /* 0x0000000527277c23 */ /* 0x000fe2000800003c */
[----:B----4-:R-:W-:Y:S01]  /*2d30*/  FFMA R32, R32, UR5, R61 ;  /* 0x0000000520207c23 */ /* 0x010fe2000800003d */
[----:B------:R-:W-:Y:S01]  /*2d40*/  FFMA R33, R33, UR5, R58 ;  /* 0x0000000521217c23 */ /* 0x000fe2000800003a */
[----:B------:R-:W3:Y:S01]  /*2d50*/  LDG.E.128 R60, desc[UR8][R118.64] ;  /* 0x00000008763c7981 */ /* 0x000ee2000c1e1d00 */
[----:B------:R-:W-:Y:S01]  /*2d60*/  FMUL R58, R57, UR4 ;  /* 0x00000004393a7c20 */ /* 0x000fe20008400000 */
[----:B--2---:R-:W-:Y:S01]  /*2d70*/  FFMA R49, R49, UR5, R72 ;  /* 0x0000000531317c23 */ /* 0x004fe20008000048 */
[----:B------:R-:W-:Y:S01]  /*2d80*/  FFMA R45, R45, UR5, R64 ;  /* 0x000000052d2d7c23 */ /* 0x000fe20008000040 */
[----:B------:R-:W-:Y:S01]  /*2d90*/  FFMA R46, R46, UR5, R65 ;  /* 0x000000052e2e7c23 */ /* 0x000fe20008000041 */
[----:B------:R-:W2:Y:S01]  /*2da0*/  LDG.E.128 R72, desc[UR8][R114.64+0x10] ;  /* 0x0000100872487981 */ /* 0x000ea2000c1e1d00 */
[----:B-----5:R-:W-:Y:S01]  /*2db0*/  FFMA R28, R28, UR5, R41 ;  /* 0x000000051c1c7c23 */ /* 0x020fe20008000029 */
[----:B------:R-:W-:Y:S01]  /*2dc0*/  FFMA R31, R31, UR5, R54 ;  /* 0x000000051f1f7c23 */ /* 0x000fe20008000036 */
[----:B------:R-:W-:Y:S01]  /*2dd0*/  FFMA R24, R24, UR5, R55 ;  /* 0x0000000518187c23 */ /* 0x000fe20008000037 */
[----:B------:R-:W-:Y:S01]  /*2de0*/  FFMA R26, R26, UR5, R53 ;  /* 0x000000051a1a7c23 */ /* 0x000fe20008000035 */
[----:B------:R-:W-:Y:S01]  /*2df0*/  FFMA R34, R34, UR5, R59 ;  /* 0x0000000522227c23 */ /* 0x000fe2000800003b */
[----:B------:R-:W4:Y:S01]  /*2e00*/  LDG.E.128 R64, desc[UR8][R116.64+0x10] ;  /* 0x0000100874407981 */ /* 0x000f22000c1e1d00 */
[----:B------:R-:W-:Y:S01]  /*2e10*/  FFMA R35, R35, UR5, R58 ;  /* 0x0000000523237c23 */ /* 0x000fe2000800003a */
[----:B------:R-:W-:Y:S01]  /*2e20*/  FMUL R41, R40, UR4 ;  /* 0x0000000428297c20 */ /* 0x000fe20008400000 */
[----:B------:R-:W-:Y:S01]  /*2e30*/  FFMA R25, R25, UR5, R56 ;  /* 0x0000000519197c23 */ /* 0x000fe20008000038 */
[----:B------:R-:W5:Y:S01]  /*2e40*/  LDG.E.128 R52, desc[UR8][R120.64] ;  /* 0x0000000878347981 */ /* 0x000f62000c1e1d00 */
[----:B------:R-:W-:Y:S01]  /*2e50*/  FFMA R48, R48, UR5, R71 ;  /* 0x0000000530307c23 */ /* 0x000fe20008000047 */
[----:B------:R-:W-:-:S02]  /*2e60*/  FFMA R50, R50, UR5, R69 ;  /* 0x0000000532327c23 */ /* 0x000fc40008000045 */
[----:B------:R-:W5:Y:S01]  /*2e70*/  LDG.E.128 R56, desc[UR8][R118.64+0x10] ;  /* 0x0000100876387981 */ /* 0x000f62000c1e1d00 */
[----:B------:R-:W-:Y:S01]  /*2e80*/  FFMA R51, R51, UR5, R68 ;  /* 0x0000000533337c23 */ /* 0x000fe20008000044 */
[----:B------:R-:W-:Y:S01]  /*2e90*/  FFMA R38, R38, UR5, R43 ;  /* 0x0000000526267c23 */ /* 0x000fe2000800002b */
[----:B------:R-:W-:Y:S01]  /*2ea0*/  FFMA R29, R29, UR5, R42 ;  /* 0x000000051d1d7c23 */ /* 0x000fe2000800002a */
[----:B------:R-:W5:Y:S01]  /*2eb0*/  LDG.E.128 R68, desc[UR8][R116.64] ;  /* 0x0000000874447981 */ /* 0x000f62000c1e1d00 */
[----:B------:R-:W-:-:S03]  /*2ec0*/  FFMA R30, R30, UR5, R41 ;  /* 0x000000051e1e7c23 */ /* 0x000fc60008000029 */
[----:B------:R-:W5:Y:S01]  /*2ed0*/  LDG.E.128 R40, desc[UR8][R120.64+0x10] ;  /* 0x0000100878287981 */ /* 0x000f62000c1e1d00 */
[----:B------:R-:W-:Y:S01]  /*2ee0*/  FMUL R91, R91, UR4 ;  /* 0x000000045b5b7c20 */ /* 0x000fe20008400000 */
[----:B------:R-:W-:-:S03]  /*2ef0*/  FMUL R12, R12, UR4 ;  /* 0x000000040c0c7c20 */ /* 0x000fc60008400000 */
[----:B------:R-:W-:Y:S01]  /*2f00*/  FFMA R18, R18, UR5, R91 ;  /* 0x0000000512127c23 */ /* 0x000fe2000800005b */
[----:B------:R-:W-:Y:S01]  /*2f10*/  FMUL R91, R100, UR4 ;  /* 0x00000004645b7c20 */ /* 0x000fe20008400000 */
[----:B------:R-:W-:Y:S01]  /*2f20*/  FMUL R93, R93, UR4 ;  /* 0x000000045d5d7c20 */ /* 0x000fe20008400000 */
[----:B------:R-:W-:Y:S02]  /*2f30*/  FMUL R92, R92, UR4 ;  /* 0x000000045c5c7c20 */ /* 0x000fe40008400000 */
[----:B------:R-:W-:Y:S01]  /*2f40*/  FFMA R76, R76, UR5, R91 ;  /* 0x000000054c4c7c23 */ /* 0x000fe2000800005b */
[----:B------:R-:W-:Y:S01]  /*2f50*/  FMUL R91, R86, UR4 ;  /* 0x00000004565b7c20 */ /* 0x000fe20008400000 */
        /* <DEDUP_REMOVED lines=10> */
[----:B------:R-:W-:Y:S01]  /*3000*/  FFMA R16, R16, UR5, R93 ;  /* 0x0000000510107c23 */ /* 0x000fe2000800005d */
        /* <DEDUP_REMOVED lines=13> */
[----:B------:R-:W-:Y:S01]  /*30e0*/  FMUL R15, R15, UR4 ;  /* 0x000000040f0f7c20 */ /* 0x000fe20008400000 */
[----:B------:R-:W-:Y:S01]  /*30f0*/  FMUL R8, R8, UR4 ;  /* 0x0000000408087c20 */ /* 0x000fe20008400000 */
[----:B------:R-:W-:Y:S01]  /*3100*/  FFMA R20, R20, UR5, R99 ;  /* 0x0000000514147c23 */ /* 0x000fe20008000063 */
[----:B------:R-:W-:Y:S01]  /*3110*/  FFMA R21, R21, UR5, R104 ;  /* 0x0000000515157c23 */ /* 0x000fe20008000068 */
[----:B------:R-:W-:Y:S01]  /*3120*/  FFMA R22, R22, UR5, R103 ;  /* 0x0000000516167c23 */ /* 0x000fe20008000067 */
[----:B------:R-:W-:Y:S01]  /*3130*/  FFMA R23, R23, UR5, R98 ;  /* 0x0000000517177c23 */ /* 0x000fe20008000062 */
[----:B------:R-:W-:Y:S01]  /*3140*/  FFMA R17, R17, UR5, R94 ;  /* 0x0000000511117c23 */ /* 0x000fe2000800005e */
[----:B------:R-:W-:Y:S01]  /*3150*/  FMUL R6, R6, UR4 ;  /* 0x0000000406067c20 */ /* 0x000fe20008400000 */
[----:B------:R-:W-:Y:S01]  /*3160*/  FMUL R2, R2, UR4 ;  /* 0x0000000402027c20 */ /* 0x000fe20008400000 */
[----:B------:R-:W-:Y:S01]  /*3170*/  FFMA R77, R77, UR5, R92 ;  /* 0x000000054d4d7c23 */ /* 0x000fe2000800005c */
[----:B------:R-:W-:Y:S01]  /*3180*/  FFMA R78, R78, UR5, R93 ;  /* 0x000000054e4e7c23 */ /* 0x000fe2000800005d */
[----:B------:R-:W-:Y:S01]  /*3190*/  FFMA R79, R79, UR5, R90 ;  /* 0x000000054f4f7c23 */ /* 0x000fe2000800005a */
[----:B------:R-:W-:Y:S04]  /*31a0*/  STG.E.128 desc[UR8][R112.64], R48 ;  /* 0x0000003070007986 */ /* 0x000fe8000c101d08 */
[----:B------:R-:W-:Y:S04]  /*31b0*/  STG.E.128 desc[UR8][R112.64+0x10], R44 ;  /* 0x0000102c70007986 */ /* 0x000fe8000c101d08 */
[----:B------:R-:W-:Y:S04]  /*31c0*/  STG.E.128 desc[UR8][R110.64], R36 ;  /* 0x000000246e007986 */ /* 0x000fe8000c101d08 */
[----:B------:R-:W-:Y:S04]  /*31d0*/  STG.E.128 desc[UR8][R110.64+0x10], R32 ;  /* 0x000010206e007986 */ /* 0x000fe8000c101d08 */
[----:B------:R-:W-:Y:S04]  /*31e0*/  STG.E.128 desc[UR8][R108.64], R28 ;  /* 0x0000001c6c007986 */ /* 0x000fe8000c101d08 */
[----:B------:R-:W-:Y:S04]  /*31f0*/  STG.E.128 desc[UR8][R108.64+0x10], R24 ;  /* 0x000010186c007986 */ /* 0x000fe8000c101d08 */
[----:B------:R-:W-:Y:S04]  /*3200*/  STG.E.128 desc[UR8][R106.64], R20 ;  /* 0x000000146a007986 */ /* 0x000fe8000c101d08 */
[----:B------:R-:W-:Y:S04]  /*3210*/  STG.E.128 desc[UR8][R106.64+0x10], R16 ;  /* 0x000010106a007986 */ /* 0x000fe8000c101d08 */
[----:B------:R-:W-:Y:S01]  /*3220*/  STG.E.128 desc[UR8][R114.64], R76 ;  /* 0x0000004c72007986 */ /* 0x000fe2000c101d08 */
[----:B---3--:R-:W-:Y:S01]  /*3230*/  FFMA R63, R63, UR5, R12 ;  /* 0x000000053f3f7c23 */ /* 0x008fe2000800000c */
[----:B------:R-:W-:Y:S01]  /*3240*/  FMUL R12, R9, UR4 ;  /* 0x00000004090c7c20 */ /* 0x000fe20008400000 */
[----:B------:R-:W-:Y:S01]  /*3250*/  FMUL R9, R4, UR4 ;  /* 0x0000000404097c20 */ /* 0x000fe20008400000 */
[----:B------:R-:W-:Y:S01]  /*3260*/  FMUL R4, R5, UR4 ;  /* 0x0000000405047c20 */ /* 0x000fe20008400000 */
[----:B------:R-:W-:Y:S01]  /*3270*/  FFMA R62, R62, UR5, R11 ;  /* 0x000000053e3e7c23 */ /* 0x000fe2000800000b */
[----:B--2---:R-:W-:Y:S01]  /*3280*/  FFMA R73, R73, UR5, R86 ;  /* 0x0000000549497c23 */ /* 0x004fe20008000056 */
[----:B------:R-:W-:Y:S01]  /*3290*/  FMUL R86, R85, UR4 ;  /* 0x0000000455567c20 */ /* 0x000fe20008400000 */
[----:B------:R-:W-:Y:S01]  /*32a0*/  FMUL R11, R14, UR4 ;  /* 0x000000040e0b7c20 */ /* 0x000fe20008400000 */
[----:B------:R-:W-:Y:S01]  /*32b0*/  FMUL R5, R80, UR4 ;  /* 0x0000000450057c20 */ /* 0x000fe20008400000 */
[----:B----4-:R-:W-:Y:S01]  /*32c0*/  FFMA R65, R65, UR5, R82 ;  /* 0x0000000541417c23 */ /* 0x010fe20008000052 */
[----:B------:R-:W-:Y:S01]  /*32d0*/  FMUL R82, R13, UR4 ;  /* 0x000000040d527c20 */ /* 0x000fe20008400000 */
[----:B-----5:R-:W-:Y:S01]  /*32e0*/  FFMA R55, R55, UR5, R4 ;  /* 0x0000000537377c23 */ /* 0x020fe20008000004 */
[----:B------:R-:W-:Y:S01]  /*32f0*/  FMUL R4, R3, UR4 ;  /* 0x0000000403047c20 */ /* 0x000fe20008400000 */
[----:B------:R-:W-:Y:S01]  /*3300*/  FMUL R3, R0, UR4 ;  /* 0x0000000400037c20 */ /* 0x000fe20008400000 */
[----:B------:R-:W-:Y:S01]  /*3310*/  FFMA R58, R58, UR5, R7 ;  /* 0x000000053a3a7c23 */ /* 0x000fe20008000007 */
[----:B------:R-:W-:Y:S01]  /*3320*/  FMUL R7, R10, UR4 ;  /* 0x000000040a077c20 */ /* 0x000fe20008400000 */
[----:B------:R-:W-:Y:S01]  /*3330*/  FFMA R72, R72, UR5, R91 ;  /* 0x0000000548487c23 */ /* 0x000fe2000800005b */
        /* <DEDUP_REMOVED lines=27> */
[----:B------:R-:W-:Y:S01]  /*34f0*/  STG.E.128 desc[UR8][R120.64+0x10], R40 ;  /* 0x0000102878007986 */ /* 0x000fe2000c101d08 */
[----:B------:R-:W-:Y:S05]  /*3500*/  EXIT ;  /* 0x000000000000794d */ /* 0x000fea0003800000 */
.L_x_2:
[----:B------:R-:W-:-:S00]  /*3510*/  BRA `(.L_x_2) ;  /* 0xfffffffc00fc7947 */ /* 0x000fc0000383ffff */
[----:B------:R-:W-:-:S00]  /*3520*/  NOP ;  /* 0x0000000000007918 */ /* 0x000fc00000000000 */
        /* <DEDUP_REMOVED lines=13> */
.L_x_3:


//--------------------- .nv.shared._Z9matrixMulPKfS0_Pfiiiff --------------------------
	.section	.nv.shared._Z9matrixMulPKfS0_Pfiiiff,"aw",@nobits
	.sectionflags	@""
	.align	4
.nv.shared._Z9matrixMulPKfS0_Pfiiiff:
	.zero		9216


//--------------------- .nv.shared.reserved.0     --------------------------
	.section	.nv.shared.reserved.0,"aw",@nobits
	.weak		__nv_reservedSMEM_offset_0_alias
	.size		__nv_reservedSMEM_offset_0_alias, 0, 64
	.other		__nv_reservedSMEM_offset_0_alias,@"STO_CUDA_RESERVED_SHARED STV_DEFAULT"
__nv_reservedSMEM_offset_0_alias:
	.zero		0
	.zero		64


//--------------------- .nv.constant0._Z9matrixMulPKfS0_Pfiiiff --------------------------
	.section	.nv.constant0._Z9matrixMulPKfS0_Pfiiiff,"a",@progbits
	.sectionflags	@""
	.align	4
.nv.constant0._Z9matrixMulPKfS0_Pfiiiff:
	.zero		940


//--------------------- SYMBOLS --------------------------

	.type		.nv.reservedSmem.offset0,@object
	.size		.nv.reservedSmem.offset0,0x4
	.type		.nv.reservedSmem.cap,@object
	.size		.nv.reservedSmem.cap,0x4
